	.target	sm_90a

	.elftype	@"ET_EXEC"


//--------------------- .note.nv.tkinfo           --------------------------
	.section	.note.nv.tkinfo,"",@"SHT_NOTE"
	.sectionflags	@"SHF_NOTE_NV_TKINFO"
	.tkinfo
        /*0018*/ 	.word	0x00000002
        /*0030*/ 	.string	""
        /*0030*/ 	.string	"ptxas"
        /*0030*/ 	.string	"Cuda compilation tools, release 13.0, V13.0.88"
        /*0030*/ 	.string	"Build cuda_13.0.r13.0/compiler.36424714_0"
        /*0030*/ 	.string	"-arch sm_90a -m 64 "



//--------------------- .note.nv.cuinfo           --------------------------
	.section	.note.nv.cuinfo,"",@"SHT_NOTE"
	.sectionflags	@"SHF_NOTE_NV_CUINFO"
        /*0018*/ 	.short	0x0002
        /*001a*/ 	.short	0x005a
        /*001c*/ 	.short	0x0082
	.zero		2


//--------------------- .nv.info                  --------------------------
	.section	.nv.info,"",@"SHT_CUDA_INFO"
	.align	4


	//----- nvinfo : EIATTR_REGCOUNT
	.align		4
        /*0000*/ 	.byte	0x04, 0x2f
        /*0002*/ 	.short	(.L_12 - .L_11)
	.align		4
.L_11:
        /*0004*/ 	.word	index@(_ZN7cutlass13device_kernelINS_4gemm6kernel13GemmUniversalIN4cute5tupleIJiiiiEEENS1_10collective13CollectiveMmaINS1_37MainloopSm90TmaGmmaWarpSpecializedFP8ILi5ENS5_IJNS4_1CILi2EEESB_NSA_ILi1EEEEEENS1_32KernelTmaWarpSpecializedPingpongEEENS5_IJNSA_ILi64EEESG_SG_EEENS_12float_e4m3_tENS5_IJlSC_lEEESI_SJ_NS4_8TiledMMAINS4_8MMA_AtomIJNS4_4SM904GMMA30MMA_64x64x32_F32E4M3E4M3_SS_TNILNSN_7ScaleInE1ELSP_1EEEEEENS4_6LayoutINS5_IJSC_SC_SC_EEENS5_IJNSA_ILi0EEESU_SU_EEEEENS5_IJNS4_10UnderscoreESX_SX_EEEEENS4_23SM90_TMA_LOAD_MULTICASTENS4_14ComposedLayoutINS4_7SwizzleILi2ELi4ELi3EEENS4_18smem_ptr_flag_bitsILi8EEENSS_INS5_IJNSA_ILi8EEESG_EEENS5_IJSG_SC_EEEEEEEvNS4_8identityES10_S1A_vS1B_EENS_8epilogue10collective6detail29Sm90TmaWarpSpecializedAdapterINS1E_15DefaultEpilogueISI_SJ_SJ_NS1D_6thread17LinearCombinationISI_Li1EffLNS1I_9ScaleType4KindE0ELNS_15FloatRoundStyleE2ESI_EENS1_15EpilogueDefaultEEEEEvvEEEEvNT_6ParamsE)
        /*0008*/ 	.word	0x000000a8


	//----- nvinfo : EIATTR_FRAME_SIZE
	.align		4
.L_12:
        /*000c*/ 	.byte	0x04, 0x11
        /*000e*/ 	.short	(.L_14 - .L_13)
	.align		4
.L_13:
        /*0010*/ 	.word	index@(_ZN7cutlass13device_kernelINS_4gemm6kernel13GemmUniversalIN4cute5tupleIJiiiiEEENS1_10collective13CollectiveMmaINS1_37MainloopSm90TmaGmmaWarpSpecializedFP8ILi5ENS5_IJNS4_1CILi2EEESB_NSA_ILi1EEEEEENS1_32KernelTmaWarpSpecializedPingpongEEENS5_IJNSA_ILi64EEESG_SG_EEENS_12float_e4m3_tENS5_IJlSC_lEEESI_SJ_NS4_8TiledMMAINS4_8MMA_AtomIJNS4_4SM904GMMA30MMA_64x64x32_F32E4M3E4M3_SS_TNILNSN_7ScaleInE1ELSP_1EEEEEENS4_6LayoutINS5_IJSC_SC_SC_EEENS5_IJNSA_ILi0EEESU_SU_EEEEENS5_IJNS4_10UnderscoreESX_SX_EEEEENS4_23SM90_TMA_LOAD_MULTICASTENS4_14ComposedLayoutINS4_7SwizzleILi2ELi4ELi3EEENS4_18smem_ptr_flag_bitsILi8EEENSS_INS5_IJNSA_ILi8EEESG_EEENS5_IJSG_SC_EEEEEEEvNS4_8identityES10_S1A_vS1B_EENS_8epilogue10collective6detail29Sm90TmaWarpSpecializedAdapterINS1E_15DefaultEpilogueISI_SJ_SJ_NS1D_6thread17LinearCombinationISI_Li1EffLNS1I_9ScaleType4KindE0ELNS_15FloatRoundStyleE2ESI_EENS1_15EpilogueDefaultEEEEEvvEEEEvNT_6ParamsE)
        /*0014*/ 	.word	0x00000000


	//----- nvinfo : EIATTR_MIN_STACK_SIZE
	.align		4
.L_14:
        /*0018*/ 	.byte	0x04, 0x12
        /*001a*/ 	.short	(.L_16 - .L_15)
	.align		4
.L_15:
        /*001c*/ 	.word	index@(_ZN7cutlass13device_kernelINS_4gemm6kernel13GemmUniversalIN4cute5tupleIJiiiiEEENS1_10collective13CollectiveMmaINS1_37MainloopSm90TmaGmmaWarpSpecializedFP8ILi5ENS5_IJNS4_1CILi2EEESB_NSA_ILi1EEEEEENS1_32KernelTmaWarpSpecializedPingpongEEENS5_IJNSA_ILi64EEESG_SG_EEENS_12float_e4m3_tENS5_IJlSC_lEEESI_SJ_NS4_8TiledMMAINS4_8MMA_AtomIJNS4_4SM904GMMA30MMA_64x64x32_F32E4M3E4M3_SS_TNILNSN_7ScaleInE1ELSP_1EEEEEENS4_6LayoutINS5_IJSC_SC_SC_EEENS5_IJNSA_ILi0EEESU_SU_EEEEENS5_IJNS4_10UnderscoreESX_SX_EEEEENS4_23SM90_TMA_LOAD_MULTICASTENS4_14ComposedLayoutINS4_7SwizzleILi2ELi4ELi3EEENS4_18smem_ptr_flag_bitsILi8EEENSS_INS5_IJNSA_ILi8EEESG_EEENS5_IJSG_SC_EEEEEEEvNS4_8identityES10_S1A_vS1B_EENS_8epilogue10collective6detail29Sm90TmaWarpSpecializedAdapterINS1E_15DefaultEpilogueISI_SJ_SJ_NS1D_6thread17LinearCombinationISI_Li1EffLNS1I_9ScaleType4KindE0ELNS_15FloatRoundStyleE2ESI_EENS1_15EpilogueDefaultEEEEEvvEEEEvNT_6ParamsE)
        /*0020*/ 	.word	0x00000000
.L_16:


//--------------------- .nv.compat                --------------------------
	.section	.nv.compat,"",@"SHT_CUDA_COMPAT_INFO"
	.align	4
        /*0000*/ 	.byte	0x02, 0x09, 0x01, 0x00, 0x02, 0x02, 0x04, 0x00, 0x02, 0x05, 0x05, 0x00, 0x03, 0x07, 0x01, 0x01
        /*0010*/ 	.byte	0x02, 0x03, 0x01, 0x00, 0x02, 0x06, 0x01, 0x00, 0x04, 0x0b, 0x08, 0x00, 0x00, 0x00, 0x00, 0x00
        /*0020*/ 	.byte	0x00, 0x00, 0x00, 0x00


//--------------------- .nv.info._ZN7cutlass13device_kernelINS_4gemm6kernel13GemmUniversalIN4cute5tupleIJiiiiEEENS1_10collective13CollectiveMmaINS1_37MainloopSm90TmaGmmaWarpSpecializedFP8ILi5ENS5_IJNS4_1CILi2EEESB_NSA_ILi1EEEEEENS1_32KernelTmaWarpSpecializedPingpongEEENS5_IJNSA_ILi64EEESG_SG_EEENS_12float_e4m3_tENS5_IJlSC_lEEESI_SJ_NS4_8TiledMMAINS4_8MMA_AtomIJNS4_4SM904GMMA30MMA_64x64x32_F32E4M3E4M3_SS_TNILNSN_7ScaleInE1ELSP_1EEEEEENS4_6LayoutINS5_IJSC_SC_SC_EEENS5_IJNSA_ILi0EEESU_SU_EEEEENS5_IJNS4_10UnderscoreESX_SX_EEEEENS4_23SM90_TMA_LOAD_MULTICASTENS4_14ComposedLayoutINS4_7SwizzleILi2ELi4ELi3EEENS4_18smem_ptr_flag_bitsILi8EEENSS_INS5_IJNSA_ILi8EEESG_EEENS5_IJSG_SC_EEEEEEEvNS4_8identityES10_S1A_vS1B_EENS_8epilogue10collective6detail29Sm90TmaWarpSpecializedAdapterINS1E_15DefaultEpilogueISI_SJ_SJ_NS1D_6thread17LinearCombinationISI_Li1EffLNS1I_9ScaleType4KindE0ELNS_15FloatRoundStyleE2ESI_EENS1_15EpilogueDefaultEEEEEvvEEEEvNT_6ParamsE --------------------------
	.section	.nv.info._ZN7cutlass13device_kernelINS_4gemm6kernel13GemmUniversalIN4cute5tupleIJiiiiEEENS1_10collective13CollectiveMmaINS1_37MainloopSm90TmaGmmaWarpSpecializedFP8ILi5ENS5_IJNS4_1CILi2EEESB_NSA_ILi1EEEEEENS1_32KernelTmaWarpSpecializedPingpongEEENS5_IJNSA_ILi64EEESG_SG_EEENS_12float_e4m3_tENS5_IJlSC_lEEESI_SJ_NS4_8TiledMMAINS4_8MMA_AtomIJNS4_4SM904GMMA30MMA_64x64x32_F32E4M3E4M3_SS_TNILNSN_7ScaleInE1ELSP_1EEEEEENS4_6LayoutINS5_IJSC_SC_SC_EEENS5_IJNSA_ILi0EEESU_SU_EEEEENS5_IJNS4_10UnderscoreESX_SX_EEEEENS4_23SM90_TMA_LOAD_MULTICASTENS4_14ComposedLayoutINS4_7SwizzleILi2ELi4ELi3EEENS4_18smem_ptr_flag_bitsILi8EEENSS_INS5_IJNSA_ILi8EEESG_EEENS5_IJSG_SC_EEEEEEEvNS4_8identityES10_S1A_vS1B_EENS_8epilogue10collective6detail29Sm90TmaWarpSpecializedAdapterINS1E_15DefaultEpilogueISI_SJ_SJ_NS1D_6thread17LinearCombinationISI_Li1EffLNS1I_9ScaleType4KindE0ELNS_15FloatRoundStyleE2ESI_EENS1_15EpilogueDefaultEEEEEvvEEEEvNT_6ParamsE,"",@"SHT_CUDA_INFO"
	.sectionflags	@""
	.align	4


	//----- nvinfo : EIATTR_CUDA_API_VERSION
	.align		4
        /*0000*/ 	.byte	0x04, 0x37
        /*0002*/ 	.short	(.L_18 - .L_17)
.L_17:
        /*0004*/ 	.word	0x00000082


	//----- nvinfo : EIATTR_KPARAM_INFO
	.align		4
.L_18:
        /*0008*/ 	.byte	0x04, 0x17
        /*000a*/ 	.short	(.L_20 - .L_19)
.L_19:
        /*000c*/ 	.word	0x00000000
        /*0010*/ 	.short	0x0000
        /*0012*/ 	.short	0x0070
        /*0014*/ 	.byte	0x00, 0xf0, 0x01, 0x10


	//----- nvinfo : EIATTR_SPARSE_MMA_MASK
	.align		4
.L_20:
        /*0018*/ 	.byte	0x03, 0x50
        /*001a*/ 	.short	0x0000


	//----- nvinfo : EIATTR_MAXREG_COUNT
	.align		4
        /*001c*/ 	.byte	0x03, 0x1b
        /*001e*/ 	.short	0x00a8


	//----- nvinfo : EIATTR_NUM_BARRIERS
	.align		4
        /*0020*/ 	.byte	0x02, 0x4c
        /*0022*/ 	.byte	0x01
	.zero		1


	//----- nvinfo : EIATTR_MERCURY_ISA_VERSION
	.align		4
        /*0024*/ 	.byte	0x03, 0x5f
        /*0026*/ 	.short	0x0101


	//----- nvinfo : EIATTR_INT_WARP_WIDE_INSTR_OFFSETS
	.align		4
        /*0028*/ 	.byte	0x04, 0x31
        /*002a*/ 	.short	(.L_22 - .L_21)


	//   ....[0]....
.L_21:
        /*002c*/ 	.word	0x000004d0


	//   ....[1]....
        /*0030*/ 	.word	0x00000510


	//   ....[2]....
        /*0034*/ 	.word	0x00000550


	//   ....[3]....
        /*0038*/ 	.word	0x000005f0


	//   ....[4]....
        /*003c*/ 	.word	0x00000610


	//   ....[5]....
        /*0040*/ 	.word	0x00000670


	//   ....[6]....
        /*0044*/ 	.word	0x00000760


	//   ....[7]....
        /*0048*/ 	.word	0x000007b0


	//   ....[8]....
        /*004c*/ 	.word	0x00002790


	//----- nvinfo : EIATTR_COOP_GROUP_MASK_REGIDS
	.align		4
.L_22:
        /*0050*/ 	.byte	0x04, 0x29
        /*0052*/ 	.short	(.L_24 - .L_23)


	//   ....[0]....
.L_23:
        /*0054*/ 	.word	0xffffffff


	//   ....[1]....
        /*0058*/ 	.word	0xffffffff


	//   ....[2]....
        /*005c*/ 	.word	0xffffffff


	//   ....[3]....
        /*0060*/ 	.word	0xffffffff


	//   ....[4]....
        /*0064*/ 	.word	0xffffffff


	//   ....[5]....
        /*0068*/ 	.word	0xffffffff


	//   ....[6]....
        /*006c*/ 	.word	0xffffffff


	//----- nvinfo : EIATTR_COOP_GROUP_INSTR_OFFSETS
	.align		4
.L_24:
        /*0070*/ 	.byte	0x04, 0x28
        /*0072*/ 	.short	(.L_26 - .L_25)


	//   ....[0]....
.L_25:
        /*0074*/ 	.word	0x00000060


	//   ....[1]....
        /*0078*/ 	.word	0x00000070


	//   ....[2]....
        /*007c*/ 	.word	0x00000130


	//   ....[3]....
        /*0080*/ 	.word	0x000002e0


	//   ....[4]....
        /*0084*/ 	.word	0x00000320


	//   ....[5]....
        /*0088*/ 	.word	0x000003a0


	//   ....[6]....
        /*008c*/ 	.word	0x00000970


	//----- nvinfo : EIATTR_REG_RECONFIG
	.align		4
.L_26:
        /*0090*/ 	.byte	0x01, 0x54
	.zero		2


	//----- nvinfo : EIATTR_MBARRIER_INSTR_OFFSETS
	.align		4
        /*0094*/ 	.byte	0x04, 0x39
        /*0096*/ 	.short	(.L_28 - .L_27)


	//   ....[0]....
.L_27:
        /*0098*/ 	.word	0x00000230
        /*009c*/ 	.word	0x000000ff
        /*00a0*/ 	.word	0x00000000
        /*00a4*/ 	.short	0x0100
        /*00a6*/ 	.byte	0x08
	.zero		1


	//   ....[1]....
        /*00a8*/ 	.word	0x00000240
        /*00ac*/ 	.word	0x000000ff
        /*00b0*/ 	.word	0x00000028
        /*00b4*/ 	.short	0x0100
        /*00b6*/ 	.byte	0x08
	.zero		1


	//   ....[2]....
        /*00b8*/ 	.word	0x00000250
        /*00bc*/ 	.word	0x000000ff
        /*00c0*/ 	.word	0x00000008
        /*00c4*/ 	.short	0x0100
        /*00c6*/ 	.byte	0x08
	.zero		1


	//   ....[3]....
        /*00c8*/ 	.word	0x00000260
        /*00cc*/ 	.word	0x000000ff
        /*00d0*/ 	.word	0x00000030
        /*00d4*/ 	.short	0x0100
        /*00d6*/ 	.byte	0x08
	.zero		1


	//   ....[4]....
        /*00d8*/ 	.word	0x00000270
        /*00dc*/ 	.word	0x000000ff
        /*00e0*/ 	.word	0x00000010
        /*00e4*/ 	.short	0x0100
        /*00e6*/ 	.byte	0x08
	.zero		1


	//   ....[5]....
        /*00e8*/ 	.word	0x00000280
        /*00ec*/ 	.word	0x000000ff
        /*00f0*/ 	.word	0x00000038
        /*00f4*/ 	.short	0x0100
        /*00f6*/ 	.byte	0x08
	.zero		1


	//   ....[6]....
        /*00f8*/ 	.word	0x00000290
        /*00fc*/ 	.word	0x000000ff
        /*0100*/ 	.word	0x00000018
        /*0104*/ 	.short	0x0100
        /*0106*/ 	.byte	0x08
	.zero		1


	//   ....[7]....
        /*0108*/ 	.word	0x000002a0
        /*010c*/ 	.word	0x000000ff
        /*0110*/ 	.word	0x00000040
        /*0114*/ 	.short	0x0100
        /*0116*/ 	.byte	0x08
	.zero		1


	//   ....[8]....
        /*0118*/ 	.word	0x000002b0
        /*011c*/ 	.word	0x000000ff
        /*0120*/ 	.word	0x00000020
        /*0124*/ 	.short	0x0100
        /*0126*/ 	.byte	0x08
	.zero		1


	//   ....[9]....
        /*0128*/ 	.word	0x000002c0
        /*012c*/ 	.word	0x000000ff
        /*0130*/ 	.word	0x00000048
        /*0134*/ 	.short	0x0100
        /*0136*/ 	.byte	0x08
	.zero		1


	//   ....[10]....
        /*0138*/ 	.word	0x000007e0
        /*013c*/ 	.word	0x000000ff
        /*0140*/ 	.word	0x00000080
        /*0144*/ 	.short	0x0100
        /*0146*/ 	.byte	0x08
	.zero		1


	//   ....[11]....
        /*0148*/ 	.word	0x00000880
        /*014c*/ 	.word	0x000000ff
        /*0150*/ 	.word	0x00000088
        /*0154*/ 	.short	0x0100
        /*0156*/ 	.byte	0x08
	.zero		1


	//   ....[12]....
        /*0158*/ 	.word	0x000008f0
        /*015c*/ 	.word	0x000000ff
        /*0160*/ 	.word	0x00000060
        /*0164*/ 	.short	0x0100
        /*0166*/ 	.byte	0x09
	.zero		1


	//   ....[13]....
        /*0168*/ 	.word	0x00000900
        /*016c*/ 	.word	0x000000ff
        /*0170*/ 	.word	0x00000068
        /*0174*/ 	.short	0x0100
        /*0176*/ 	.byte	0x09
	.zero		1


	//   ....[14]....
        /*0178*/ 	.word	0x00000910
        /*017c*/ 	.word	0x000000ff
        /*0180*/ 	.word	0x00000070
        /*0184*/ 	.short	0x0100
        /*0186*/ 	.byte	0x09
	.zero		1


	//   ....[15]....
        /*0188*/ 	.word	0x00000920
        /*018c*/ 	.word	0x000000ff
        /*0190*/ 	.word	0x00000078
        /*0194*/ 	.short	0x0100
        /*0196*/ 	.byte	0x09
	.zero		1


	//   ....[16]....
        /*0198*/ 	.word	0x00001700
        /*019c*/ 	.word	0x000000ff
        /*01a0*/ 	.word	0xfffffff8
        /*01a4*/ 	.short	0x010a
        /*01a6*/ 	.byte	0x0f
	.zero		1


	//   ....[17]....
        /*01a8*/ 	.word	0x000019d0
        /*01ac*/ 	.word	0x000000ff
        /*01b0*/ 	.word	0x00000000
        /*01b4*/ 	.short	0x010a
        /*01b6*/ 	.byte	0x06
	.zero		1


	//   ....[18]....
        /*01b8*/ 	.word	0x00001a10
        /*01bc*/ 	.word	0x000000ff
        /*01c0*/ 	.word	0x00000000
        /*01c4*/ 	.short	0x010a
        /*01c6*/ 	.byte	0x06
	.zero		1


	//   ....[19]....
        /*01c8*/ 	.word	0x00001f80
        /*01cc*/ 	.word	0x000000ff
        /*01d0*/ 	.word	0x00000000
        /*01d4*/ 	.short	0x010a
        /*01d6*/ 	.byte	0x09
	.zero		1


	//   ....[20]....
        /*01d8*/ 	.word	0x00001fc0
        /*01dc*/ 	.word	0x000000ff
        /*01e0*/ 	.word	0x00000000
        /*01e4*/ 	.short	0x010a
        /*01e6*/ 	.byte	0x09
	.zero		1


	//   ....[21]....
        /*01e8*/ 	.word	0x000023a0
        /*01ec*/ 	.word	0x00000013
        /*01f0*/ 	.word	0x00000000
        /*01f4*/ 	.short	0x0101
        /*01f6*/ 	.byte	0x3f
	.zero		1


	//   ....[22]....
        /*01f8*/ 	.word	0x00002720
        /*01fc*/ 	.word	0x00000011
        /*0200*/ 	.word	0x00000000
        /*0204*/ 	.short	0x0101
        /*0206*/ 	.byte	0x17
	.zero		1


	//   ....[23]....
        /*0208*/ 	.word	0x00002830
        /*020c*/ 	.word	0x00000011
        /*0210*/ 	.word	0x00000000
        /*0214*/ 	.short	0x0101
        /*0216*/ 	.byte	0x3f
	.zero		1


	//   ....[24]....
        /*0218*/ 	.word	0x000028f0
        /*021c*/ 	.word	0x000000ff
        /*0220*/ 	.word	0x00000008
        /*0224*/ 	.short	0x010a
        /*0226*/ 	.byte	0x0f
	.zero		1


	//   ....[25]....
        /*0228*/ 	.word	0x00005150
        /*022c*/ 	.word	0x00000004
        /*0230*/ 	.word	0x00000000
        /*0234*/ 	.short	0x0101
        /*0236*/ 	.byte	0x17
	.zero		1


	//   ....[26]....
        /*0238*/ 	.word	0x00005b40
        /*023c*/ 	.word	0x00000013
        /*0240*/ 	.word	0x00000028
        /*0244*/ 	.short	0x010a
        /*0246*/ 	.byte	0x3f
	.zero		1


	//   ....[27]....
        /*0248*/ 	.word	0x00005ef0
        /*024c*/ 	.word	0x0000000a
        /*0250*/ 	.word	0x00000088
        /*0254*/ 	.short	0x0101
        /*0256*/ 	.byte	0x3f
	.zero		1


	//   ....[28]....
        /*0258*/ 	.word	0x00006650
        /*025c*/ 	.word	0x00000005
        /*0260*/ 	.word	0x00000000
        /*0264*/ 	.short	0x010a
        /*0266*/ 	.byte	0x3f
	.zero		1


	//   ....[29]....
        /*0268*/ 	.word	0x000066d0
        /*026c*/ 	.word	0x00000007
        /*0270*/ 	.word	0x00000000
        /*0274*/ 	.short	0x010a
        /*0276*/ 	.byte	0x3f
	.zero		1


	//   ....[30]....
        /*0278*/ 	.word	0x00006760
        /*027c*/ 	.word	0x00000008
        /*0280*/ 	.word	0x00000000
        /*0284*/ 	.short	0x010a
        /*0286*/ 	.byte	0x3f
	.zero		1


	//   ....[31]....
        /*0288*/ 	.word	0x000067f0
        /*028c*/ 	.word	0x0000000b
        /*0290*/ 	.word	0x00000000
        /*0294*/ 	.short	0x010a
        /*0296*/ 	.byte	0x3f
	.zero		1


	//   ....[32]....
        /*0298*/ 	.word	0x00006880
        /*029c*/ 	.word	0x00000003
        /*02a0*/ 	.word	0x00000000
        /*02a4*/ 	.short	0x010a
        /*02a6*/ 	.byte	0x3f
	.zero		1


	//   ....[33]....
        /*02a8*/ 	.word	0x000068f0
        /*02ac*/ 	.word	0x00000011
        /*02b0*/ 	.word	0xfffffff8
        /*02b4*/ 	.short	0x010a
        /*02b6*/ 	.byte	0x3f
	.zero		1


	//   ....[34]....
        /*02b8*/ 	.word	0x00006950
        /*02bc*/ 	.word	0x00000011
        /*02c0*/ 	.word	0x00000000
        /*02c4*/ 	.short	0x010a
        /*02c6*/ 	.byte	0x3f
	.zero		1


	//   ....[35]....
        /*02c8*/ 	.word	0x000069b0
        /*02cc*/ 	.word	0x00000013
        /*02d0*/ 	.word	0x00000000
        /*02d4*/ 	.short	0x010a
        /*02d6*/ 	.byte	0x3f
	.zero		1


	//   ....[36]....
        /*02d8*/ 	.word	0x00006a10
        /*02dc*/ 	.word	0x00000011
        /*02e0*/ 	.word	0x00000008
        /*02e4*/ 	.short	0x010a
        /*02e6*/ 	.byte	0x3f
	.zero		1


	//   ....[37]....
        /*02e8*/ 	.word	0x00006ae0
        /*02ec*/ 	.word	0x00000013
        /*02f0*/ 	.word	0x00000028
        /*02f4*/ 	.short	0x010a
        /*02f6*/ 	.byte	0x3f
	.zero		1


	//   ....[38]....
        /*02f8*/ 	.word	0x00006bc0
        /*02fc*/ 	.word	0x00000005
        /*0300*/ 	.word	0x00000000
        /*0304*/ 	.short	0x010a
        /*0306*/ 	.byte	0x3f
	.zero		1


	//   ....[39]....
        /*0308*/ 	.word	0x00006c10
        /*030c*/ 	.word	0x00000007
        /*0310*/ 	.word	0x00000000
        /*0314*/ 	.short	0x010a
        /*0316*/ 	.byte	0x3f
	.zero		1


	//   ....[40]....
        /*0318*/ 	.word	0x00006c60
        /*031c*/ 	.word	0x00000008
        /*0320*/ 	.word	0x00000000
        /*0324*/ 	.short	0x010a
        /*0326*/ 	.byte	0x3f
	.zero		1


	//   ....[41]....
        /*0328*/ 	.word	0x00006cb0
        /*032c*/ 	.word	0x0000000b
        /*0330*/ 	.word	0x00000000
        /*0334*/ 	.short	0x010a
        /*0336*/ 	.byte	0x3f
	.zero		1


	//----- nvinfo : EIATTR_NUM_MBARRIERS
	.align		4
.L_28:
        /*0338*/ 	.byte	0x03, 0x38
        /*033a*/ 	.short	0x0010


	//----- nvinfo : EIATTR_EXIT_INSTR_OFFSETS
	.align		4
        /*033c*/ 	.byte	0x04, 0x1c
        /*033e*/ 	.short	(.L_30 - .L_29)


	//   ....[0]....
.L_29:
        /*0340*/ 	.word	0x000013c0


	//   ....[1]....
        /*0344*/ 	.word	0x00001420


	//   ....[2]....
        /*0348*/ 	.word	0x00005760


	//   ....[3]....
        /*034c*/ 	.word	0x00005790


	//   ....[4]....
        /*0350*/ 	.word	0x000068d0


	//----- nvinfo : EIATTR_MAX_THREADS
	.align		4
.L_30:
        /*0354*/ 	.byte	0x04, 0x05
        /*0356*/ 	.short	(.L_32 - .L_31)
.L_31:
        /*0358*/ 	.word	0x00000180
        /*035c*/ 	.word	0x00000001
        /*0360*/ 	.word	0x00000001


	//----- nvinfo : EIATTR_CRS_STACK_SIZE
	.align		4
.L_32:
        /*0364*/ 	.byte	0x04, 0x1e
        /*0366*/ 	.short	(.L_34 - .L_33)
.L_33:
        /*0368*/ 	.word	0x00000000


	//----- nvinfo : EIATTR_CBANK_PARAM_SIZE
	.align		4
.L_34:
        /*036c*/ 	.byte	0x03, 0x19
        /*036e*/ 	.short	0x0470


	//----- nvinfo : EIATTR_PARAM_CBANK
	.align		4
        /*0370*/ 	.byte	0x04, 0x0a
        /*0372*/ 	.short	(.L_36 - .L_35)
	.align		4
.L_35:
        /*0374*/ 	.word	index@(.nv.constant0._ZN7cutlass13device_kernelINS_4gemm6kernel13GemmUniversalIN4cute5tupleIJiiiiEEENS1_10collective13CollectiveMmaINS1_37MainloopSm90TmaGmmaWarpSpecializedFP8ILi5ENS5_IJNS4_1CILi2EEESB_NSA_ILi1EEEEEENS1_32KernelTmaWarpSpecializedPingpongEEENS5_IJNSA_ILi64EEESG_SG_EEENS_12float_e4m3_tENS5_IJlSC_lEEESI_SJ_NS4_8TiledMMAINS4_8MMA_AtomIJNS4_4SM904GMMA30MMA_64x64x32_F32E4M3E4M3_SS_TNILNSN_7ScaleInE1ELSP_1EEEEEENS4_6LayoutINS5_IJSC_SC_SC_EEENS5_IJNSA_ILi0EEESU_SU_EEEEENS5_IJNS4_10UnderscoreESX_SX_EEEEENS4_23SM90_TMA_LOAD_MULTICASTENS4_14ComposedLayoutINS4_7SwizzleILi2ELi4ELi3EEENS4_18smem_ptr_flag_bitsILi8EEENSS_INS5_IJNSA_ILi8EEESG_EEENS5_IJSG_SC_EEEEEEEvNS4_8identityES10_S1A_vS1B_EENS_8epilogue10collective6detail29Sm90TmaWarpSpecializedAdapterINS1E_15DefaultEpilogueISI_SJ_SJ_NS1D_6thread17LinearCombinationISI_Li1EffLNS1I_9ScaleType4KindE0ELNS_15FloatRoundStyleE2ESI_EENS1_15EpilogueDefaultEEEEEvvEEEEvNT_6ParamsE)
        /*0378*/ 	.short	0x0210
        /*037a*/ 	.short	0x0470


	//----- nvinfo : EIATTR_SW_WAR
	.align		4
.L_36:
        /*037c*/ 	.byte	0x04, 0x36
        /*037e*/ 	.short	(.L_38 - .L_37)
.L_37:
        /*0380*/ 	.word	0x00000008
.L_38:


//--------------------- .nv.callgraph             --------------------------
	.section	.nv.callgraph,"",@"SHT_CUDA_CALLGRAPH"
	.align	4
	.sectionentsize	8
	.align		4
        /*0000*/ 	.word	0x00000000
	.align		4
        /*0004*/ 	.word	0xffffffff
	.align		4
        /*0008*/ 	.word	0x00000000
	.align		4
        /*000c*/ 	.word	0xfffffffe
	.align		4
        /*0010*/ 	.word	0x00000000
	.align		4
        /*0014*/ 	.word	0xfffffffd
	.align		4
        /*0018*/ 	.word	0x00000000
	.align		4
        /*001c*/ 	.word	0xfffffffc


//--------------------- .nv.constant4             --------------------------
	.section	.nv.constant4,"a",@progbits
	.align	8
	.align		8
.nv.constant4:
        /*0000*/ 	.dword	_ZN39_INTERNAL_0431e551_4_k_cu_1a6467ce_39724cuda3std3__45__cpo5beginE
	.align		8
        /*0008*/ 	.dword	_ZN39_INTERNAL_0431e551_4_k_cu_1a6467ce_39724cuda3std3__45__cpo3endE
	.align		8
        /*0010*/ 	.dword	_ZN39_INTERNAL_0431e551_4_k_cu_1a6467ce_39724cuda3std3__45__cpo6cbeginE
	.align		8
        /*0018*/ 	.dword	_ZN39_INTERNAL_0431e551_4_k_cu_1a6467ce_39724cuda3std3__45__cpo4cendE
	.align		8
        /*0020*/ 	.dword	_ZN39_INTERNAL_0431e551_4_k_cu_1a6467ce_39724cuda3std3__441_GLOBAL__N__0431e551_4_k_cu_1a6467ce_39726ignoreE
	.align		8
        /*0028*/ 	.dword	_ZN39_INTERNAL_0431e551_4_k_cu_1a6467ce_39724cuda3std3__419piecewise_constructE
	.align		8
        /*0030*/ 	.dword	_ZN39_INTERNAL_0431e551_4_k_cu_1a6467ce_39724cuda3std3__48in_placeE
	.align		8
        /*0038*/ 	.dword	_ZN39_INTERNAL_0431e551_4_k_cu_1a6467ce_39724cuda3std6ranges3__45__cpo4swapE
	.align		8
        /*0040*/ 	.dword	_ZN39_INTERNAL_0431e551_4_k_cu_1a6467ce_39724cuda3std6ranges3__45__cpo9iter_moveE
	.align		8
        /*0048*/ 	.dword	_ZN39_INTERNAL_0431e551_4_k_cu_1a6467ce_39724cute7productE
	.align		8
        /*0050*/ 	.dword	_ZN39_INTERNAL_0431e551_4_k_cu_1a6467ce_39724cute1_E


//--------------------- .text._ZN7cutlass13device_kernelINS_4gemm6kernel13GemmUniversalIN4cute5tupleIJiiiiEEENS1_10collective13CollectiveMmaINS1_37MainloopSm90TmaGmmaWarpSpecializedFP8ILi5ENS5_IJNS4_1CILi2EEESB_NSA_ILi1EEEEEENS1_32KernelTmaWarpSpecializedPingpongEEENS5_IJNSA_ILi64EEESG_SG_EEENS_12float_e4m3_tENS5_IJlSC_lEEESI_SJ_NS4_8TiledMMAINS4_8MMA_AtomIJNS4_4SM904GMMA30MMA_64x64x32_F32E4M3E4M3_SS_TNILNSN_7ScaleInE1ELSP_1EEEEEENS4_6LayoutINS5_IJSC_SC_SC_EEENS5_IJNSA_ILi0EEESU_SU_EEEEENS5_IJNS4_10UnderscoreESX_SX_EEEEENS4_23SM90_TMA_LOAD_MULTICASTENS4_14ComposedLayoutINS4_7SwizzleILi2ELi4ELi3EEENS4_18smem_ptr_flag_bitsILi8EEENSS_INS5_IJNSA_ILi8EEESG_EEENS5_IJSG_SC_EEEEEEEvNS4_8identityES10_S1A_vS1B_EENS_8epilogue10collective6detail29Sm90TmaWarpSpecializedAdapterINS1E_15DefaultEpilogueISI_SJ_SJ_NS1D_6thread17LinearCombinationISI_Li1EffLNS1I_9ScaleType4KindE0ELNS_15FloatRoundStyleE2ESI_EENS1_15EpilogueDefaultEEEEEvvEEEEvNT_6ParamsE --------------------------
	.section	.text._ZN7cutlass13device_kernelINS_4gemm6kernel13GemmUniversalIN4cute5tupleIJiiiiEEENS1_10collective13CollectiveMmaINS1_37MainloopSm90TmaGmmaWarpSpecializedFP8ILi5ENS5_IJNS4_1CILi2EEESB_NSA_ILi1EEEEEENS1_32KernelTmaWarpSpecializedPingpongEEENS5_IJNSA_ILi64EEESG_SG_EEENS_12float_e4m3_tENS5_IJlSC_lEEESI_SJ_NS4_8TiledMMAINS4_8MMA_AtomIJNS4_4SM904GMMA30MMA_64x64x32_F32E4M3E4M3_SS_TNILNSN_7ScaleInE1ELSP_1EEEEEENS4_6LayoutINS5_IJSC_SC_SC_EEENS5_IJNSA_ILi0EEESU_SU_EEEEENS5_IJNS4_10UnderscoreESX_SX_EEEEENS4_23SM90_TMA_LOAD_MULTICASTENS4_14ComposedLayoutINS4_7SwizzleILi2ELi4ELi3EEENS4_18smem_ptr_flag_bitsILi8EEENSS_INS5_IJNSA_ILi8EEESG_EEENS5_IJSG_SC_EEEEEEEvNS4_8identityES10_S1A_vS1B_EENS_8epilogue10collective6detail29Sm90TmaWarpSpecializedAdapterINS1E_15DefaultEpilogueISI_SJ_SJ_NS1D_6thread17LinearCombinationISI_Li1EffLNS1I_9ScaleType4KindE0ELNS_15FloatRoundStyleE2ESI_EENS1_15EpilogueDefaultEEEEEvvEEEEvNT_6ParamsE,"ax",@progbits
	.align	128
.text._ZN7cutlass13device_kernelINS_4gemm6kernel13GemmUniversalIN4cute5tupleIJiiiiEEENS1_10collective13CollectiveMmaINS1_37MainloopSm90TmaGmmaWarpSpecializedFP8ILi5ENS5_IJNS4_1CILi2EEESB_NSA_ILi1EEEEEENS1_32KernelTmaWarpSpecializedPingpongEEENS5_IJNSA_ILi64EEESG_SG_EEENS_12float_e4m3_tENS5_IJlSC_lEEESI_SJ_NS4_8TiledMMAINS4_8MMA_AtomIJNS4_4SM904GMMA30MMA_64x64x32_F32E4M3E4M3_SS_TNILNSN_7ScaleInE1ELSP_1EEEEEENS4_6LayoutINS5_IJSC_SC_SC_EEENS5_IJNSA_ILi0EEESU_SU_EEEEENS5_IJNS4_10UnderscoreESX_SX_EEEEENS4_23SM90_TMA_LOAD_MULTICASTENS4_14ComposedLayoutINS4_7SwizzleILi2ELi4ELi3EEENS4_18smem_ptr_flag_bitsILi8EEENSS_INS5_IJNSA_ILi8EEESG_EEENS5_IJSG_SC_EEEEEEEvNS4_8identityES10_S1A_vS1B_EENS_8epilogue10collective6detail29Sm90TmaWarpSpecializedAdapterINS1E_15DefaultEpilogueISI_SJ_SJ_NS1D_6thread17LinearCombinationISI_Li1EffLNS1I_9ScaleType4KindE0ELNS_15FloatRoundStyleE2ESI_EENS1_15EpilogueDefaultEEEEEvvEEEEvNT_6ParamsE:
        .type           _ZN7cutlass13device_kernelINS_4gemm6kernel13GemmUniversalIN4cute5tupleIJiiiiEEENS1_10collective13CollectiveMmaINS1_37MainloopSm90TmaGmmaWarpSpecializedFP8ILi5ENS5_IJNS4_1CILi2EEESB_NSA_ILi1EEEEEENS1_32KernelTmaWarpSpecializedPingpongEEENS5_IJNSA_ILi64EEESG_SG_EEENS_12float_e4m3_tENS5_IJlSC_lEEESI_SJ_NS4_8TiledMMAINS4_8MMA_AtomIJNS4_4SM904GMMA30MMA_64x64x32_F32E4M3E4M3_SS_TNILNSN_7ScaleInE1ELSP_1EEEEEENS4_6LayoutINS5_IJSC_SC_SC_EEENS5_IJNSA_ILi0EEESU_SU_EEEEENS5_IJNS4_10UnderscoreESX_SX_EEEEENS4_23SM90_TMA_LOAD_MULTICASTENS4_14ComposedLayoutINS4_7SwizzleILi2ELi4ELi3EEENS4_18smem_ptr_flag_bitsILi8EEENSS_INS5_IJNSA_ILi8EEESG_EEENS5_IJSG_SC_EEEEEEEvNS4_8identityES10_S1A_vS1B_EENS_8epilogue10collective6detail29Sm90TmaWarpSpecializedAdapterINS1E_15DefaultEpilogueISI_SJ_SJ_NS1D_6thread17LinearCombinationISI_Li1EffLNS1I_9ScaleType4KindE0ELNS_15FloatRoundStyleE2ESI_EENS1_15EpilogueDefaultEEEEEvvEEEEvNT_6ParamsE,@function
        .size           _ZN7cutlass13device_kernelINS_4gemm6kernel13GemmUniversalIN4cute5tupleIJiiiiEEENS1_10collective13CollectiveMmaINS1_37MainloopSm90TmaGmmaWarpSpecializedFP8ILi5ENS5_IJNS4_1CILi2EEESB_NSA_ILi1EEEEEENS1_32KernelTmaWarpSpecializedPingpongEEENS5_IJNSA_ILi64EEESG_SG_EEENS_12float_e4m3_tENS5_IJlSC_lEEESI_SJ_NS4_8TiledMMAINS4_8MMA_AtomIJNS4_4SM904GMMA30MMA_64x64x32_F32E4M3E4M3_SS_TNILNSN_7ScaleInE1ELSP_1EEEEEENS4_6LayoutINS5_IJSC_SC_SC_EEENS5_IJNSA_ILi0EEESU_SU_EEEEENS5_IJNS4_10UnderscoreESX_SX_EEEEENS4_23SM90_TMA_LOAD_MULTICASTENS4_14ComposedLayoutINS4_7SwizzleILi2ELi4ELi3EEENS4_18smem_ptr_flag_bitsILi8EEENSS_INS5_IJNSA_ILi8EEESG_EEENS5_IJSG_SC_EEEEEEEvNS4_8identityES10_S1A_vS1B_EENS_8epilogue10collective6detail29Sm90TmaWarpSpecializedAdapterINS1E_15DefaultEpilogueISI_SJ_SJ_NS1D_6thread17LinearCombinationISI_Li1EffLNS1I_9ScaleType4KindE0ELNS_15FloatRoundStyleE2ESI_EENS1_15EpilogueDefaultEEEEEvvEEEEvNT_6ParamsE,(.L_x_146 - _ZN7cutlass13device_kernelINS_4gemm6kernel13GemmUniversalIN4cute5tupleIJiiiiEEENS1_10collective13CollectiveMmaINS1_37MainloopSm90TmaGmmaWarpSpecializedFP8ILi5ENS5_IJNS4_1CILi2EEESB_NSA_ILi1EEEEEENS1_32KernelTmaWarpSpecializedPingpongEEENS5_IJNSA_ILi64EEESG_SG_EEENS_12float_e4m3_tENS5_IJlSC_lEEESI_SJ_NS4_8TiledMMAINS4_8MMA_AtomIJNS4_4SM904GMMA30MMA_64x64x32_F32E4M3E4M3_SS_TNILNSN_7ScaleInE1ELSP_1EEEEEENS4_6LayoutINS5_IJSC_SC_SC_EEENS5_IJNSA_ILi0EEESU_SU_EEEEENS5_IJNS4_10UnderscoreESX_SX_EEEEENS4_23SM90_TMA_LOAD_MULTICASTENS4_14ComposedLayoutINS4_7SwizzleILi2ELi4ELi3EEENS4_18smem_ptr_flag_bitsILi8EEENSS_INS5_IJNSA_ILi8EEESG_EEENS5_IJSG_SC_EEEEEEEvNS4_8identityES10_S1A_vS1B_EENS_8epilogue10collective6detail29Sm90TmaWarpSpecializedAdapterINS1E_15DefaultEpilogueISI_SJ_SJ_NS1D_6thread17LinearCombinationISI_Li1EffLNS1I_9ScaleType4KindE0ELNS_15FloatRoundStyleE2ESI_EENS1_15EpilogueDefaultEEEEEvvEEEEvNT_6ParamsE)
        .other          _ZN7cutlass13device_kernelINS_4gemm6kernel13GemmUniversalIN4cute5tupleIJiiiiEEENS1_10collective13CollectiveMmaINS1_37MainloopSm90TmaGmmaWarpSpecializedFP8ILi5ENS5_IJNS4_1CILi2EEESB_NSA_ILi1EEEEEENS1_32KernelTmaWarpSpecializedPingpongEEENS5_IJNSA_ILi64EEESG_SG_EEENS_12float_e4m3_tENS5_IJlSC_lEEESI_SJ_NS4_8TiledMMAINS4_8MMA_AtomIJNS4_4SM904GMMA30MMA_64x64x32_F32E4M3E4M3_SS_TNILNSN_7ScaleInE1ELSP_1EEEEEENS4_6LayoutINS5_IJSC_SC_SC_EEENS5_IJNSA_ILi0EEESU_SU_EEEEENS5_IJNS4_10UnderscoreESX_SX_EEEEENS4_23SM90_TMA_LOAD_MULTICASTENS4_14ComposedLayoutINS4_7SwizzleILi2ELi4ELi3EEENS4_18smem_ptr_flag_bitsILi8EEENSS_INS5_IJNSA_ILi8EEESG_EEENS5_IJSG_SC_EEEEEEEvNS4_8identityES10_S1A_vS1B_EENS_8epilogue10collective6detail29Sm90TmaWarpSpecializedAdapterINS1E_15DefaultEpilogueISI_SJ_SJ_NS1D_6thread17LinearCombinationISI_Li1EffLNS1I_9ScaleType4KindE0ELNS_15FloatRoundStyleE2ESI_EENS1_15EpilogueDefaultEEEEEvvEEEEvNT_6ParamsE,@"STO_CUDA_ENTRY STV_DEFAULT"
_ZN7cutlass13device_kernelINS_4gemm6kernel13GemmUniversalIN4cute5tupleIJiiiiEEENS1_10collective13CollectiveMmaINS1_37MainloopSm90TmaGmmaWarpSpecializedFP8ILi5ENS5_IJNS4_1CILi2EEESB_NSA_ILi1EEEEEENS1_32KernelTmaWarpSpecializedPingpongEEENS5_IJNSA_ILi64EEESG_SG_EEENS_12float_e4m3_tENS5_IJlSC_lEEESI_SJ_NS4_8TiledMMAINS4_8MMA_AtomIJNS4_4SM904GMMA30MMA_64x64x32_F32E4M3E4M3_SS_TNILNSN_7ScaleInE1ELSP_1EEEEEENS4_6LayoutINS5_IJSC_SC_SC_EEENS5_IJNSA_ILi0EEESU_SU_EEEEENS5_IJNS4_10UnderscoreESX_SX_EEEEENS4_23SM90_TMA_LOAD_MULTICASTENS4_14ComposedLayoutINS4_7SwizzleILi2ELi4ELi3EEENS4_18smem_ptr_flag_bitsILi8EEENSS_INS5_IJNSA_ILi8EEESG_EEENS5_IJSG_SC_EEEEEEEvNS4_8identityES10_S1A_vS1B_EENS_8epilogue10collective6detail29Sm90TmaWarpSpecializedAdapterINS1E_15DefaultEpilogueISI_SJ_SJ_NS1D_6thread17LinearCombinationISI_Li1EffLNS1I_9ScaleType4KindE0ELNS_15FloatRoundStyleE2ESI_EENS1_15EpilogueDefaultEEEEEvvEEEEvNT_6ParamsE:
[----:B------:R-:W-:Y:S01]  /*0000*/  LDC R1, c[0x0][0x28] ;  /* 0x00000a00ff017b82 */ /* 0x000fe20000000800 */
[----:B------:R-:W0:Y:S01]  /*0010*/  S2R R11, SR_TID.X ;  /* 0x00000000000b7919 */ /* 0x000e220000002100 */
[----:B------:R-:W-:Y:S01]  /*0020*/  ELECT P0, URZ, PT ;  /* 0x00000000003f782f */ /* 0x000fe20003800000 */
[----:B------:R-:W-:Y:S01]  /*0030*/  BSSY B0, `(.L_x_0) ;  /* 0x000000f000007945 */ /* 0x000fe20003800000 */
[--C-:B0-----:R-:W-:Y:S02]  /*0040*/  SHF.R.U32.HI R0, RZ, 0x5, R11.reuse ;  /* 0x00000005ff007819 */ /* 0x101fe4000001160b */
[----:B------:R-:W-:-:S03]  /*0050*/  SHF.R.U32.HI R5, RZ, 0x7, R11 ;  /* 0x00000007ff057819 */ /* 0x000fc6000001160b */
[----:B------:R-:W0:Y:S04]  /*0060*/  SHFL.IDX PT, R2, R0, RZ, 0x1f ;  /* 0x00001fff00027589 */ /* 0x000e2800000e0000 */
[----:B------:R1:W2:Y:S01]  /*0070*/  SHFL.IDX PT, R6, R5, RZ, 0x1f ;  /* 0x00001fff05067589 */ /* 0x0002a200000e0000 */
[----:B0-----:R-:W-:-:S13]  /*0080*/  ISETP.NE.OR P0, PT, R2, RZ, !P0 ;  /* 0x000000ff0200720c */ /* 0x001fda0004705670 */
[----:B-12---:R-:W-:Y:S05]  /*0090*/  @P0 BRA `(.L_x_1) ;  /* 0x0000000000200947 */ /* 0x006fea0003800000 */
[----:B------:R-:W-:Y:S02]  /*00a0*/  ULDC.64 UR4, c[0x0][0x198] ;  /* 0x0000660000047ab9 */ /* 0x000fe40000000a00 */
[----:B------:R-:W-:Y:S02]  /*00b0*/  UIADD3 UR6, UP0, UR4, 0xf0, URZ ;  /* 0x000000f004067890 */ /* 0x000fe4000ff1e03f */
[----:B------:R-:W-:Y:S02]  /*00c0*/  UIADD3 UR4, UP1, UR4, 0x1f0, URZ ;  /* 0x000001f004047890 */ /* 0x000fe4000ff3e03f */
[----:B------:R-:W-:Y:S02]  /*00d0*/  UIADD3.X UR7, URZ, UR5, URZ, UP0, !UPT ;  /* 0x000000053f077290 */ /* 0x000fe400087fe43f */
[----:B------:R-:W-:-:S07]  /*00e0*/  UIADD3.X UR5, URZ, UR5, URZ, UP1, !UPT ;  /* 0x000000053f057290 */ /* 0x000fce0008ffe43f */
[----:B------:R0:W-:Y:S02]  /*00f0*/  UTMACCTL.PF [UR6] ;  /* 0x00000000060079b9 */ /* 0x0001e40008040000 */
[----:B------:R0:W-:Y:S02]  /*0100*/  UTMACCTL.PF [UR4] ;  /* 0x00000000040079b9 */ /* 0x0001e40008040000 */
[----:B0-----:R-:W-:Y:S01]  /*0110*/  NOP ;  /* 0x0000000000007918 */ /* 0x001fe20000000000 */
.L_x_1:
[----:B------:R-:W-:Y:S05]  /*0120*/  BSYNC B0 ;  /* 0x0000000000007941 */ /* 0x000fea0003800000 */
.L_x_0:
[----:B------:R-:W0:Y:S02]  /*0130*/  SHFL.IDX PT, R7, R0, RZ, 0x1f ;  /* 0x00001fff00077589 */ /* 0x000e2400000e0000 */
[----:B0-----:R-:W-:-:S13]  /*0140*/  ISETP.NE.AND P0, PT, R7, RZ, PT ;  /* 0x000000ff0700720c */ /* 0x001fda0003f05270 */
[----:B------:R-:W-:Y:S05]  /*0150*/  @P0 BRA `(.L_x_2) ;  /* 0x0000000000600947 */ /* 0x000fea0003800000 */
[----:B------:R-:W0:Y:S01]  /*0160*/  S2UR UR8, SR_CgaCtaId ;  /* 0x00000000000879c3 */ /* 0x000e220000008800 */
[----:B------:R-:W-:Y:S01]  /*0170*/  UMOV UR4, 0x400 ;  /* 0x0000040000047882 */ /* 0x000fe20000000000 */
[----:B------:R-:W-:Y:S01]  /*0180*/  UMOV UR5, 0x1 ;  /* 0x0000000100057882 */ /* 0x000fe20000000000 */
[----:B------:R-:W-:Y:S01]  /*0190*/  UMOV UR6, 0x3 ;  /* 0x0000000300067882 */ /* 0x000fe20000000000 */
[----:B------:R-:W-:Y:S01]  /*01a0*/  ELECT P0, URZ, PT ;  /* 0x00000000003f782f */ /* 0x000fe20003800000 */
[----:B------:R-:W-:-:S04]  /*01b0*/  UIADD3 UR6, -UR6, 0x100000, URZ ;  /* 0x0010000006067890 */ /* 0x000fc8000fffe13f */
[----:B------:R-:W-:Y:S02]  /*01c0*/  USHF.L.U32 UR7, UR6, 0xb, URZ ;  /* 0x0000000b06077899 */ /* 0x000fe4000800063f */
[----:B------:R-:W-:Y:S02]  /*01d0*/  USHF.L.U32 UR6, UR6, 0x1, URZ ;  /* 0x0000000106067899 */ /* 0x000fe4000800063f */
[----:B0-----:R-:W-:Y:S02]  /*01e0*/  ULEA UR8, UR8, UR4, 0x18 ;  /* 0x0000000408087291 */ /* 0x001fe4000f8ec03f */
[----:B------:R-:W-:-:S04]  /*01f0*/  UIADD3 UR4, -UR5, 0x100000, URZ ;  /* 0x0010000005047890 */ /* 0x000fc8000fffe13f */
[----:B------:R-:W-:Y:S02]  /*0200*/  USHF.L.U32 UR5, UR4, 0xb, URZ ;  /* 0x0000000b04057899 */ /* 0x000fe4000800063f */
[----:B------:R-:W-:Y:S01]  /*0210*/  USHF.L.U32 UR4, UR4, 0x1, URZ ;  /* 0x0000000104047899 */ /* 0x000fe2000800063f */
[----:B------:R-:W0:Y:S11]  /*0220*/  FENCE.VIEW.ASYNC.S ;  /* 0x00000000000073c6 */ /* 0x000e360000000000 */
[----:B0-----:R0:W1:Y:S01]  /*0230*/  SYNCS.EXCH.64 URZ, [UR8], UR4 ;  /* 0x00000004083f75b2 */ /* 0x0010620008000100 */
[----:B------:R0:W2:Y:S01]  /*0240*/  SYNCS.EXCH.64 URZ, [UR8+0x28], UR6 ;  /* 0x00002806083f75b2 */ /* 0x0000a20008000100 */
[----:B------:R0:W3:Y:S01]  /*0250*/  SYNCS.EXCH.64 URZ, [UR8+0x8], UR4 ;  /* 0x00000804083f75b2 */ /* 0x0000e20008000100 */
[----:B------:R0:W4:Y:S01]  /*0260*/  SYNCS.EXCH.64 URZ, [UR8+0x30], UR6 ;  /* 0x00003006083f75b2 */ /* 0x0001220008000100 */
[----:B------:R0:W0:Y:S01]  /*0270*/  SYNCS.EXCH.64 URZ, [UR8+0x10], UR4 ;  /* 0x00001004083f75b2 */ /* 0x0000220008000100 */
[----:B------:R0:W0:Y:S01]  /*0280*/  SYNCS.EXCH.64 URZ, [UR8+0x38], UR6 ;  /* 0x00003806083f75b2 */ /* 0x0000220008000100 */
[----:B------:R0:W0:Y:S01]  /*0290*/  SYNCS.EXCH.64 URZ, [UR8+0x18], UR4 ;  /* 0x00001804083f75b2 */ /* 0x0000220008000100 */
[----:B------:R0:W0:Y:S01]  /*02a0*/  SYNCS.EXCH.64 URZ, [UR8+0x40], UR6 ;  /* 0x00004006083f75b2 */ /* 0x0000220008000100 */
[----:B------:R0:W0:Y:S01]  /*02b0*/  SYNCS.EXCH.64 URZ, [UR8+0x20], UR4 ;  /* 0x00002004083f75b2 */ /* 0x0000220008000100 */
[----:B------:R0:W0:Y:S01]  /*02c0*/  SYNCS.EXCH.64 URZ, [UR8+0x48], UR6 ;  /* 0x00004806083f75b2 */ /* 0x0000220008000100 */
[----:B------:R-:W-:Y:S01]  /*02d0*/  NOP ;  /* 0x0000000000007918 */ /* 0x000fe20000000000 */
.L_x_2:
[----:B------:R-:W5:Y:S01]  /*02e0*/  SHFL.IDX PT, R3, R0, RZ, 0x1f ;  /* 0x00001fff00037589 */ /* 0x000f6200000e0000 */
[----:B------:R-:W-:Y:S01]  /*02f0*/  SHF.R.S32.HI R4, RZ, 0x1f, R11 ;  /* 0x0000001fff047819 */ /* 0x000fe2000001140b */
[----:B------:R-:W1:Y:S01]  /*0300*/  S2UR UR12, SR_CTAID.X ;  /* 0x00000000000c79c3 */ /* 0x000e620000002500 */
[----:B------:R-:W-:Y:S01]  /*0310*/  ELECT P0, URZ, PT ;  /* 0x00000000003f782f */ /* 0x000fe20003800000 */
[----:B------:R1:W2:Y:S01]  /*0320*/  SHFL.IDX PT, R8, R0, RZ, 0x1f ;  /* 0x00001fff00087589 */ /* 0x0002a200000e0000 */
[----:B------:R-:W-:Y:S02]  /*0330*/  LEA.HI R4, R4, R11, RZ, 0x7 ;  /* 0x0000000b04047211 */ /* 0x000fe400078f38ff */
[----:B------:R-:W-:Y:S01]  /*0340*/  ELECT P1, URZ, PT ;  /* 0x00000000003f782f */ /* 0x000fe20003820000 */
[----:B------:R-:W-:Y:S01]  /*0350*/  NOP ;  /* 0x0000000000007918 */ /* 0x000fe20000000000 */
[----:B------:R-:W3:Y:S01]  /*0360*/  S2R R16, SR_CTAID.Y ;  /* 0x0000000000107919 */ /* 0x000ee20000002600 */
[----:B------:R-:W-:Y:S01]  /*0370*/  LOP3.LUT R4, R4, 0xffffff80, RZ, 0xc0, !PT ;  /* 0xffffff8004047812 */ /* 0x000fe200078ec0ff */
[----:B0-----:R-:W-:Y:S01]  /*0380*/  ULDC UR4, c[0x0][0x150] ;  /* 0x0000540000047ab9 */ /* 0x001fe20000000800 */
[----:B------:R-:W0:Y:S01]  /*0390*/  LDC R12, c[0x0][0x144] ;  /* 0x00005100ff0c7b82 */ /* 0x000e220000000800 */
[----:B------:R4:W0:Y:S01]  /*03a0*/  SHFL.IDX PT, R14, R5, RZ, 0x1f ;  /* 0x00001fff050e7589 */ /* 0x00082200000e0000 */
[----:B------:R-:W-:Y:S01]  /*03b0*/  UMOV UR11, 0x80 ;  /* 0x00000080000b7882 */ /* 0x000fe20000000000 */
[----:B------:R-:W-:Y:S01]  /*03c0*/  IMAD.IADD R10, R11, 0x1, -R4 ;  /* 0x000000010b0a7824 */ /* 0x000fe200078e0a04 */
[----:B------:R-:W-:Y:S01]  /*03d0*/  NOP ;  /* 0x0000000000007918 */ /* 0x000fe20000000000 */
[C---:B------:R-:W-:Y:S01]  /*03e0*/  VIADD R38, R6.reuse, 0xffffffff ;  /* 0xffffffff06267836 */ /* 0x040fe20000000000 */
[----:B------:R-:W-:-:S02]  /*03f0*/  ISETP.NE.AND P5, PT, R6, RZ, PT ;  /* 0x000000ff0600720c */ /* 0x000fc40003fa5270 */
[----:B------:R-:W-:Y:S01]  /*0400*/  SHF.R.S32.HI R19, RZ, 0x1f, R10 ;  /* 0x0000001fff137819 */ /* 0x000fe2000001140a */
[----:B------:R-:W0:Y:S01]  /*0410*/  LDC R13, c[0x0][0x140] ;  /* 0x00005000ff0d7b82 */ /* 0x000e220000000800 */
[----:B------:R-:W-:Y:S02]  /*0420*/  ISETP.GE.U32.AND P6, PT, R38, 0x2, PT ;  /* 0x000000022600780c */ /* 0x000fe40003fc6070 */
[----:B-----5:R-:W-:Y:S02]  /*0430*/  ISETP.NE.OR P0, PT, R3, RZ, !P0 ;  /* 0x000000ff0300720c */ /* 0x020fe40004705670 */
[----:B------:R-:W-:Y:S02]  /*0440*/  LEA.HI R3, R19, R10, RZ, 0x3 ;  /* 0x0000000a13037211 */ /* 0x000fe400078f18ff */
[----:B-1----:R-:W-:Y:S01]  /*0450*/  I2FP.F32.U32 R4, UR12 ;  /* 0x0000000c00047c45 */ /* 0x002fe20008201000 */
[----:B------:R-:W1:Y:S01]  /*0460*/  LDC R27, c[0x0][0x148] ;  /* 0x00005200ff1b7b82 */ /* 0x000e620000000800 */
[----:B------:R-:W-:-:S02]  /*0470*/  SHF.R.S32.HI R0, RZ, 0x3, R3 ;  /* 0x00000003ff007819 */ /* 0x000fc40000011403 */
[----:B--2---:R-:W-:Y:S01]  /*0480*/  ISETP.NE.OR P1, PT, R8, RZ, !P1 ;  /* 0x000000ff0800720c */ /* 0x004fe20004f25670 */
[----:B------:R-:W-:Y:S01]  /*0490*/  FMUL R9, R4, UR4 ;  /* 0x0000000404097c20 */ /* 0x000fe20008400000 */
[----:B------:R-:W-:Y:S01]  /*04a0*/  SHF.R.S32.HI R3, RZ, 0x1f, R3 ;  /* 0x0000001fff037819 */ /* 0x000fe20000011403 */
[----:B------:R-:W-:Y:S01]  /*04b0*/  ULDC UR4, c[0x0][0x154] ;  /* 0x0000550000047ab9 */ /* 0x000fe20000000800 */
[----:B------:R-:W-:Y:S01]  /*04c0*/  SHF.R.S32.HI R8, RZ, 0x1f, R7 ;  /* 0x0000001fff087819 */ /* 0x000fe20000011407 */
[----:B------:R-:W-:Y:S01]  /*04d0*/  VOTEU.ALL UP1, P0 ;  /* 0x00000000003f7886 */ /* 0x000fe20000020000 */
[----:B------:R-:W-:Y:S01]  /*04e0*/  LEA.HI R4, R3, R0, RZ, 0x2 ;  /* 0x0000000003047211 */ /* 0x000fe200078f10ff */
[----:B------:R-:W2:Y:S01]  /*04f0*/  F2I.U32.TRUNC.NTZ R9, R9 ;  /* 0x0000000900097305 */ /* 0x000ea2000020f000 */
[----:B------:R-:W-:Y:S01]  /*0500*/  LEA.HI R8, R8, R7, RZ, 0x2 ;  /* 0x0000000708087211 */ /* 0x000fe200078f10ff */
[----:B------:R-:W-:Y:S01]  /*0510*/  VOTEU.ALL UP0, P0 ;  /* 0x00000000003f7886 */ /* 0x000fe20000000000 */
[----:B------:R-:W-:Y:S01]  /*0520*/  SHF.R.S32.HI R3, RZ, 0x1f, R2 ;  /* 0x0000001fff037819 */ /* 0x000fe20000011402 */
[----:B------:R-:W5:Y:S01]  /*0530*/  @!UP1 S2UR UR7, SR_CgaCtaId ;  /* 0x00000000000799c3 */ /* 0x000f620000008800 */
[----:B----4-:R-:W-:Y:S01]  /*0540*/  LOP3.LUT R5, R4, 0xfffffffc, RZ, 0xc0, !PT ;  /* 0xfffffffc04057812 */ /* 0x010fe200078ec0ff */
[----:B------:R-:W-:Y:S01]  /*0550*/  VOTEU.ALL UP2, P1 ;  /* 0x00000000003f7886 */ /* 0x000fe20000840000 */
[----:B------:R-:W-:Y:S01]  /*0560*/  LOP3.LUT R8, R8, 0x3ffffffc, RZ, 0xc0, !PT ;  /* 0x3ffffffc08087812 */ /* 0x000fe200078ec0ff */
[----:B------:R-:W-:Y:S01]  /*0570*/  @!UP1 UMOV UR6, 0x400 ;  /* 0x0000040000069882 */ /* 0x000fe20000000000 */
[----:B------:R-:W-:Y:S01]  /*0580*/  LEA.HI R3, R3, R2, RZ, 0x2 ;  /* 0x0000000203037211 */ /* 0x000fe200078f10ff */
[----:B------:R-:W-:Y:S01]  /*0590*/  IMAD.IADD R5, R0, 0x1, -R5 ;  /* 0x0000000100057824 */ /* 0x000fe200078e0a05 */
[----:B------:R-:W-:Y:S01]  /*05a0*/  @!UP2 UMOV UR9, 0x400 ;  /* 0x000004000009a882 */ /* 0x000fe20000000000 */
[----:B------:R-:W-:Y:S01]  /*05b0*/  IMAD.IADD R8, R7, 0x1, -R8 ;  /* 0x0000000107087824 */ /* 0x000fe200078e0a08 */
[----:B------:R-:W-:Y:S01]  /*05c0*/  LOP3.LUT R3, R3, 0xfffffffc, RZ, 0xc0, !PT ;  /* 0xfffffffc03037812 */ /* 0x000fe200078ec0ff */
[----:B------:R-:W4:Y:S01]  /*05d0*/  @!UP2 S2UR UR10, SR_CgaCtaId ;  /* 0x00000000000aa9c3 */ /* 0x000f220000008800 */
[----:B--2---:R-:W-:Y:S01]  /*05e0*/  IMAD.MOV R9, RZ, RZ, -R9 ;  /* 0x000000ffff097224 */ /* 0x004fe200078e0a09 */
[----:B------:R-:W-:Y:S01]  /*05f0*/  VOTEU.ALL UP3, P1 ;  /* 0x00000000003f7886 */ /* 0x000fe20000860000 */
[----:B------:R-:W-:Y:S01]  /*0600*/  IMAD R5, R8, 0x4, R5 ;  /* 0x0000000408057824 */ /* 0x000fe200078e0205 */
[----:B------:R-:W-:Y:S01]  /*0610*/  VOTEU.ALL UP4, P1 ;  /* 0x00000000003f7886 */ /* 0x000fe20000880000 */
[----:B------:R-:W-:Y:S01]  /*0620*/  IMAD.IADD R18, R2, 0x1, -R3 ;  /* 0x0000000102127824 */ /* 0x000fe200078e0a03 */
[----:B---3--:R-:W-:Y:S01]  /*0630*/  I2FP.F32.U32 R2, R16 ;  /* 0x0000001000027245 */ /* 0x008fe20000201000 */
[----:B0-----:R-:W-:Y:S01]  /*0640*/  IMAD R25, R12, R9, UR12 ;  /* 0x0000000c0c197e24 */ /* 0x001fe2000f8e0209 */
[C---:B------:R-:W-:Y:S01]  /*0650*/  LEA.HI R0, R5.reuse, R5, RZ, 0x1 ;  /* 0x0000000505007211 */ /* 0x040fe200078f08ff */
[C---:B------:R-:W-:Y:S01]  /*0660*/  IMAD.SHL.U32 R12, R5.reuse, 0x4, RZ ;  /* 0x00000004050c7824 */ /* 0x040fe200078e00ff */
[----:B------:R-:W-:Y:S01]  /*0670*/  VOTEU.ALL UP5, P1 ;  /* 0x00000000003f7886 */ /* 0x000fe200008a0000 */
[----:B------:R-:W-:Y:S01]  /*0680*/  FMUL R2, R2, UR4 ;  /* 0x0000000402027c20 */ /* 0x000fe20008400000 */
[----:B------:R-:W-:Y:S01]  /*0690*/  LOP3.LUT R0, R0, 0xfffffffe, RZ, 0xc0, !PT ;  /* 0xfffffffe00007812 */ /* 0x000fe200078ec0ff */
[----:B------:R-:W-:Y:S01]  /*06a0*/  UMOV UR4, 0x20 ;  /* 0x0000002000047882 */ /* 0x000fe20000000000 */
[----:B-----5:R-:W-:Y:S01]  /*06b0*/  @!UP1 ULEA UR8, UR7, UR6, 0x18 ;  /* 0x0000000607089291 */ /* 0x020fe2000f8ec03f */
[----:B------:R-:W-:Y:S01]  /*06c0*/  LOP3.LUT R12, R5, 0xc, R12, 0x78, !PT ;  /* 0x0000000c050c7812 */ /* 0x000fe200078e780c */
[----:B------:R-:W-:-:S04]  /*06d0*/  @!UP1 UIADD3 UR4, -UR4, 0x100000, URZ ;  /* 0x0010000004049890 */ /* 0x000fc8000fffe13f */
[----:B------:R-:W-:Y:S02]  /*06e0*/  @!UP1 USHF.L.U32 UR5, UR4, 0xb, URZ ;  /* 0x0000000b04059899 */ /* 0x000fe4000800063f */
[----:B------:R-:W-:Y:S01]  /*06f0*/  @!UP1 USHF.L.U32 UR4, UR4, 0x1, URZ ;  /* 0x0000000104049899 */ /* 0x000fe2000800063f */
[----:B------:R-:W-:Y:S01]  /*0700*/  IMAD.IADD R0, R5, 0x1, -R0 ;  /* 0x0000000105007824 */ /* 0x000fe200078e0a00 */
[----:B------:R-:W0:Y:S01]  /*0710*/  F2I.U32.TRUNC.NTZ R2, R2 ;  /* 0x0000000200027305 */ /* 0x000e22000020f000 */
[----:B------:R-:W-:-:S04]  /*0720*/  @!UP2 UIADD3 UR6, -UR11, 0x100000, URZ ;  /* 0x001000000b06a890 */ /* 0x000fc8000fffe13f */
[----:B------:R-:W-:Y:S02]  /*0730*/  @!UP2 USHF.L.U32 UR7, UR6, 0xb, URZ ;  /* 0x0000000b0607a899 */ /* 0x000fe4000800063f */
[----:B------:R-:W-:Y:S01]  /*0740*/  @!UP2 USHF.L.U32 UR6, UR6, 0x1, URZ ;  /* 0x000000010606a899 */ /* 0x000fe2000800063f */
[----:B------:R-:W-:Y:S01]  /*0750*/  ISETP.EQ.U32.AND P2, PT, R13, 0x1, PT ;  /* 0x000000010d00780c */ /* 0x000fe20003f42070 */
[----:B------:R-:W-:Y:S01]  /*0760*/  VOTEU.ALL UP1, P0 ;  /* 0x00000000003f7886 */ /* 0x000fe20000020000 */
[----:B------:R-:W-:Y:S01]  /*0770*/  ISETP.NE.AND P3, PT, R0, R25, PT ;  /* 0x000000190000720c */ /* 0x000fe20003f65270 */
[----:B------:R-:W-:Y:S01]  /*0780*/  IMAD.MOV.U32 R13, RZ, RZ, 0x1 ;  /* 0x00000001ff0d7424 */ /* 0x000fe200078e00ff */
[----:B----4-:R-:W-:Y:S01]  /*0790*/  @!UP2 ULEA UR9, UR10, UR9, 0x18 ;  /* 0x000000090a09a291 */ /* 0x010fe2000f8ec03f */
[----:B------:R-:W-:Y:S01]  /*07a0*/  LOP3.LUT P0, RZ, R10, 0x7, RZ, 0xc0, !PT ;  /* 0x000000070aff7812 */ /* 0x000fe2000780c0ff */
[----:B------:R-:W-:Y:S01]  /*07b0*/  VOTEU.ALL UP2, P1 ;  /* 0x00000000003f7886 */ /* 0x000fe20000840000 */
[----:B------:R-:W-:Y:S01]  /*07c0*/  ISETP.NE.AND P1, PT, R18, 0x3, PT ;  /* 0x000000031200780c */ /* 0x000fe20003f25270 */
[----:B------:R-:W2:Y:S02]  /*07d0*/  FENCE.VIEW.ASYNC.S ;  /* 0x00000000000073c6 */ /* 0x000ea40000000000 */
[----:B--2---:R2:W3:Y:S01]  /*07e0*/  @!UP0 SYNCS.EXCH.64 URZ, [UR8+0x80], UR4 ;  /* 0x00008004083f85b2 */ /* 0x0044e20008000100 */
[----:B------:R-:W-:-:S02]  /*07f0*/  ISETP.LT.U32.AND P0, PT, R12, 0x4, !P0 ;  /* 0x000000040c00780c */ /* 0x000fc40004701070 */
[----:B------:R-:W-:Y:S01]  /*0800*/  ISETP.EQ.OR P1, PT, R18, RZ, !P1 ;  /* 0x000000ff1200720c */ /* 0x000fe20004f22670 */
[----:B0-----:R-:W-:Y:S01]  /*0810*/  IMAD.MOV R24, RZ, RZ, -R2 ;  /* 0x000000ffff187224 */ /* 0x001fe200078e0a02 */
[----:B------:R-:W-:Y:S02]  /*0820*/  R2UR UR15, R14 ;  /* 0x000000000e0f72ca */ /* 0x000fe400000e0000 */
[----:B------:R-:W-:Y:S01]  /*0830*/  @P3 LEA.HI R0, R12, R12, RZ, 0x1 ;  /* 0x0000000c0c003211 */ /* 0x000fe200078f08ff */
[----:B-1----:R-:W-:Y:S01]  /*0840*/  IMAD R3, R27, R24, R16 ;  /* 0x000000181b037224 */ /* 0x002fe200078e0210 */
[----:B------:R-:W-:Y:S02]  /*0850*/  ISETP.EQ.AND P1, PT, R6, RZ, P1 ;  /* 0x000000ff0600720c */ /* 0x000fe40000f22270 */
[----:B------:R-:W-:Y:S02]  /*0860*/  @P3 SHF.R.S32.HI R0, RZ, 0x1, R0 ;  /* 0x00000001ff003819 */ /* 0x000fe40000011400 */
[----:B------:R-:W-:Y:S01]  /*0870*/  SEL R7, RZ, 0x1, !P1 ;  /* 0x00000001ff077807 */ /* 0x000fe20004800000 */
[----:B------:R2:W0:Y:S01]  /*0880*/  @!UP1 SYNCS.EXCH.64 URZ, [UR8+0x88], UR4 ;  /* 0x00008804083f95b2 */ /* 0x0004220008000100 */
[----:B------:R-:W-:Y:S01]  /*0890*/  @P3 ISETP.NE.AND P4, PT, R0, R3, PT ;  /* 0x000000030000320c */ /* 0x000fe20003f85270 */
[----:B------:R-:W-:Y:S01]  /*08a0*/  NOP ;  /* 0x0000000000007918 */ /* 0x000fe20000000000 */
[----:B------:R-:W-:-:S02]  /*08b0*/  SEL R0, RZ, 0x1, !P0 ;  /* 0x00000001ff007807 */ /* 0x000fc40004000000 */
[----:B------:R-:W-:Y:S02]  /*08c0*/  @P3 SEL R13, RZ, 0x1, P4 ;  /* 0x00000001ff0d3807 */ /* 0x000fe40002000000 */
[----:B------:R-:W-:Y:S02]  /*08d0*/  SEL R7, R7, 0x2, P6 ;  /* 0x0000000207077807 */ /* 0x000fe40003000000 */
[----:B------:R-:W-:Y:S01]  /*08e0*/  LOP3.LUT R13, R13, R0, RZ, 0xc0, !PT ;  /* 0x000000000d0d7212 */ /* 0x000fe200078ec0ff */
[----:B------:R2:W1:Y:S01]  /*08f0*/  @!UP2 SYNCS.EXCH.64 URZ, [UR9+0x60], UR6 ;  /* 0x00006006093fa5b2 */ /* 0x0004620008000100 */
[----:B------:R2:W4:Y:S01]  /*0900*/  @!UP3 SYNCS.EXCH.64 URZ, [UR9+0x68], UR6 ;  /* 0x00006806093fb5b2 */ /* 0x0005220008000100 */
[----:B------:R2:W0:Y:S01]  /*0910*/  @!UP4 SYNCS.EXCH.64 URZ, [UR9+0x70], UR6 ;  /* 0x00007006093fc5b2 */ /* 0x0004220008000100 */
[----:B------:R2:W0:Y:S01]  /*0920*/  @!UP5 SYNCS.EXCH.64 URZ, [UR9+0x78], UR6 ;  /* 0x00007806093fd5b2 */ /* 0x0004220008000100 */
[----:B------:R-:W-:Y:S01]  /*0930*/  NOP ;  /* 0x0000000000007918 */ /* 0x000fe20000000000 */
[----:B--23--:R-:W-:Y:S05]  /*0940*/  @!P2 BRA `(.L_x_3) ;  /* 0x000000000008a947 */ /* 0x00cfea0003800000 */
[----:B01--4-:R-:W-:Y:S01]  /*0950*/  UCGABAR_ARV ;  /* 0x00000000000079c7 */ /* 0x013fe20008000000 */
[----:B------:R-:W-:Y:S05]  /*0960*/  BRA `(.L_x_4) ;  /* 0x0000000000047947 */ /* 0x000fea0003800000 */
.L_x_3:
[----:B01--4-:R-:W-:Y:S01]  /*0970*/  NOP ;  /* 0x0000000000007918 */ /* 0x013fe20000000000 */
.L_x_4:
[----:B------:R-:W-:Y:S01]  /*0980*/  ULDC.64 UR4, c[0x0][0x598] ;  /* 0x0001660000047ab9 */ /* 0x000fe20000000a00 */
[----:B------:R-:W-:Y:S01]  /*0990*/  ULDC.64 UR20, c[0x0][0x208] ;  /* 0x0000820000147ab9 */ /* 0x000fe20000000a00 */
[----:B------:R-:W-:-:S04]  /*09a0*/  ISETP.NE.U32.AND P0, PT, RZ, UR4, PT ;  /* 0x00000004ff007c0c */ /* 0x000fc8000bf05070 */
[----:B------:R-:W-:-:S13]  /*09b0*/  ISETP.NE.AND.EX P0, PT, RZ, UR5, PT, P0 ;  /* 0x00000005ff007c0c */ /* 0x000fda000bf05300 */
[----:B------:R-:W-:Y:S05]  /*09c0*/  @!P0 BRA `(.L_x_5) ;  /* 0x00000000001c8947 */ /* 0x000fea0003800000 */
[----:B------:R-:W0:Y:S02]  /*09d0*/  LDC.64 R2, c[0x0][0x598] ;  /* 0x00016600ff027b82 */ /* 0x000e240000000a00 */
[----:B0-----:R-:W2:Y:S02]  /*09e0*/  LDG.E.64 R2, desc[UR20][R2.64] ;  /* 0x0000001402027981 */ /* 0x001ea4000c1e1b00 */
[----:B--2---:R-:W-:-:S04]  /*09f0*/  ISETP.NE.U32.AND P0, PT, R2, RZ, PT ;  /* 0x000000ff0200720c */ /* 0x004fc80003f05070 */
[----:B------:R-:W-:-:S13]  /*0a00*/  ISETP.NE.AND.EX P0, PT, R3, RZ, PT, P0 ;  /* 0x000000ff0300720c */ /* 0x000fda0003f05300 */
[----:B------:R-:W-:Y:S05]  /*0a10*/  @!P0 BRA `(.L_x_5) ;  /* 0x0000000000088947 */ /* 0x000fea0003800000 */
[----:B------:R0:W5:Y:S01]  /*0a20*/  LD.E R14, desc[UR20][R2.64] ;  /* 0x00000014020e7980 */ /* 0x000162000c101900 */
[----:B------:R-:W-:Y:S05]  /*0a30*/  BRA `(.L_x_6) ;  /* 0x0000000000207947 */ /* 0x000fea0003800000 */
.L_x_5:
[----:B------:R-:W-:Y:S02]  /*0a40*/  ULDC.64 UR4, c[0x0][0x588] ;  /* 0x0001620000047ab9 */ /* 0x000fe40000000a00 */
[----:B------:R-:W-:-:S04]  /*0a50*/  ISETP.NE.U32.AND P0, PT, RZ, UR4, PT ;  /* 0x00000004ff007c0c */ /* 0x000fc8000bf05070 */
[----:B------:R-:W-:-:S13]  /*0a60*/  ISETP.NE.AND.EX P0, PT, RZ, UR5, PT, P0 ;  /* 0x00000005ff007c0c */ /* 0x000fda000bf05300 */
[----:B------:R-:W-:Y:S05]  /*0a70*/  @!P0 BRA `(.L_x_7) ;  /* 0x00000000000c8947 */ /* 0x000fea0003800000 */
[----:B------:R-:W0:Y:S02]  /*0a80*/  LDC.64 R14, c[0x0][0x588] ;  /* 0x00016200ff0e7b82 */ /* 0x000e240000000a00 */
[----:B0-----:R1:W5:Y:S01]  /*0a90*/  LDG.E R14, desc[UR20][R14.64] ;  /* 0x000000140e0e7981 */ /* 0x001362000c1e1900 */
[----:B------:R-:W-:Y:S05]  /*0aa0*/  BRA `(.L_x_6) ;  /* 0x0000000000047947 */ /* 0x000fea0003800000 */
.L_x_7:
[----:B------:R-:W2:Y:S02]  /*0ab0*/  LDC R14, c[0x0][0x580] ;  /* 0x00016000ff0e7b82 */ /* 0x000ea40000000800 */
.L_x_6:
[----:B------:R-:W-:Y:S02]  /*0ac0*/  ULDC.64 UR4, c[0x0][0x5a0] ;  /* 0x0001680000047ab9 */ /* 0x000fe40000000a00 */
[----:B------:R-:W-:-:S04]  /*0ad0*/  ISETP.NE.U32.AND P0, PT, RZ, UR4, PT ;  /* 0x00000004ff007c0c */ /* 0x000fc8000bf05070 */
[----:B------:R-:W-:-:S13]  /*0ae0*/  ISETP.NE.AND.EX P0, PT, RZ, UR5, PT, P0 ;  /* 0x00000005ff007c0c */ /* 0x000fda000bf05300 */
[----:B------:R-:W-:Y:S05]  /*0af0*/  @!P0 BRA `(.L_x_8) ;  /* 0x00000000001c8947 */ /* 0x000fea0003800000 */
[----:B0-----:R-:W0:Y:S02]  /*0b00*/  LDC.64 R2, c[0x0][0x5a0] ;  /* 0x00016800ff027b82 */ /* 0x001e240000000a00 */
[----:B0-----:R-:W3:Y:S02]  /*0b10*/  LDG.E.64 R2, desc[UR20][R2.64] ;  /* 0x0000001402027981 */ /* 0x001ee4000c1e1b00 */
[----:B---3--:R-:W-:-:S04]  /*0b20*/  ISETP.NE.U32.AND P0, PT, R2, RZ, PT ;  /* 0x000000ff0200720c */ /* 0x008fc80003f05070 */
[----:B------:R-:W-:-:S13]  /*0b30*/  ISETP.NE.AND.EX P0, PT, R3, RZ, PT, P0 ;  /* 0x000000ff0300720c */ /* 0x000fda0003f05300 */
[----:B------:R-:W-:Y:S05]  /*0b40*/  @!P0 BRA `(.L_x_8) ;  /* 0x0000000000088947 */ /* 0x000fea0003800000 */
[----:B-1----:R0:W5:Y:S01]  /*0b50*/  LD.E R15, desc[UR20][R2.64] ;  /* 0x00000014020f7980 */ /* 0x002162000c101900 */
[----:B------:R-:W-:Y:S05]  /*0b60*/  BRA `(.L_x_9) ;  /* 0x0000000000207947 */ /* 0x000fea0003800000 */
.L_x_8:
[----:B------:R-:W-:Y:S02]  /*0b70*/  ULDC.64 UR4, c[0x0][0x590] ;  /* 0x0001640000047ab9 */ /* 0x000fe40000000a00 */
[----:B------:R-:W-:-:S04]  /*0b80*/  ISETP.NE.U32.AND P0, PT, RZ, UR4, PT ;  /* 0x00000004ff007c0c */ /* 0x000fc8000bf05070 */
[----:B------:R-:W-:-:S13]  /*0b90*/  ISETP.NE.AND.EX P0, PT, RZ, UR5, PT, P0 ;  /* 0x00000005ff007c0c */ /* 0x000fda000bf05300 */
[----:B------:R-:W-:Y:S05]  /*0ba0*/  @!P0 BRA `(.L_x_10) ;  /* 0x00000000000c8947 */ /* 0x000fea0003800000 */
[----:B0-----:R-:W1:Y:S02]  /*0bb0*/  LDC.64 R2, c[0x0][0x590] ;  /* 0x00016400ff027b82 */ /* 0x001e640000000a00 */
[----:B-1----:R1:W5:Y:S01]  /*0bc0*/  LDG.E R15, desc[UR20][R2.64] ;  /* 0x00000014020f7981 */ /* 0x002362000c1e1900 */
[----:B------:R-:W-:Y:S05]  /*0bd0*/  BRA `(.L_x_9) ;  /* 0x0000000000047947 */ /* 0x000fea0003800000 */
.L_x_10:
[----:B-1----:R-:W3:Y:S02]  /*0be0*/  LDC R15, c[0x0][0x584] ;  /* 0x00016100ff0f7b82 */ /* 0x002ee40000000800 */
.L_x_9:
[----:B------:R-:W4:Y:S01]  /*0bf0*/  LDC R0, c[0x0][0x65c] ;  /* 0x00019700ff007b82 */ /* 0x000f220000000800 */
[----:B------:R-:W-:Y:S01]  /*0c00*/  ULDC UR8, c[0x0][0x28c] ;  /* 0x0000a30000087ab9 */ /* 0x000fe20000000800 */
[----:B------:R-:W-:Y:S01]  /*0c10*/  ISETP.NE.AND P0, PT, R6, 0x2, PT ;  /* 0x000000020600780c */ /* 0x000fe20003f05270 */
[----:B------:R-:W-:Y:S01]  /*0c20*/  UIADD3 UR8, UR8, 0x3f, URZ ;  /* 0x0000003f08087890 */ /* 0x000fe2000fffe03f */
[----:B------:R-:W-:Y:S01]  /*0c30*/  IMAD.U32 R4, RZ, RZ, UR12 ;  /* 0x0000000cff047e24 */ /* 0x000fe2000f8e00ff */
[----:B------:R-:W-:Y:S01]  /*0c40*/  UMOV UR5, URZ ;  /* 0x0000003f00057c82 */ /* 0x000fe20008000000 */
[----:B------:R-:W-:Y:S01]  /*0c50*/  UMOV UR4, URZ ;  /* 0x0000003f00047c82 */ /* 0x000fe20008000000 */
[----:B------:R-:W-:-:S04]  /*0c60*/  USHF.R.S32.HI UR9, URZ, 0x1f, UR8 ;  /* 0x0000001f3f097899 */ /* 0x000fc80008011408 */
[----:B------:R-:W-:-:S04]  /*0c70*/  ULEA.HI UR9, UR9, UR8, URZ, 0x6 ;  /* 0x0000000809097291 */ /* 0x000fc8000f8f303f */
[----:B------:R-:W-:Y:S01]  /*0c80*/  USHF.R.S32.HI UR13, URZ, 0x6, UR9 ;  /* 0x000000063f0d7899 */ /* 0x000fe20008011409 */
[----:B----4-:R-:W-:-:S13]  /*0c90*/  ISETP.NE.AND P4, PT, R0, 0x1, PT ;  /* 0x000000010000780c */ /* 0x010fda0003f85270 */
[----:B01----:R-:W0:Y:S01]  /*0ca0*/  @P4 LDC R3, c[0x0][0x10] ;  /* 0x00000400ff034b82 */ /* 0x003e220000000800 */
[----:B------:R-:W-:Y:S02]  /*0cb0*/  @P4 IMAD.MOV.U32 R17, RZ, RZ, RZ ;  /* 0x000000ffff114224 */ /* 0x000fe400078e00ff */
[----:B------:R-:W-:-:S05]  /*0cc0*/  @P4 IMAD.MOV.U32 R5, RZ, RZ, RZ ;  /* 0x000000ffff054224 */ /* 0x000fca00078e00ff */
[----:B------:R-:W1:Y:S01]  /*0cd0*/  @!P4 LDC R9, c[0x0][0xc] ;  /* 0x00000300ff09cb82 */ /* 0x000e620000000800 */
[----:B------:R-:W-:Y:S01]  /*0ce0*/  ULDC UR6, c[0x0][0xc] ;  /* 0x0000030000067ab9 */ /* 0x000fe20000000800 */
[----:B------:R-:W-:Y:S02]  /*0cf0*/  ULDC UR7, c[0x0][0x10] ;  /* 0x0000040000077ab9 */ /* 0x000fe40000000800 */
[----:B------:R-:W-:-:S04]  /*0d00*/  UIMAD.WIDE.U32 UR6, UR6, UR7, URZ ;  /* 0x00000007060672a5 */ /* 0x000fc8000f8e003f */
[----:B------:R-:W4:Y:S01]  /*0d10*/  LDC R8, c[0x0][0x14] ;  /* 0x00000500ff087b82 */ /* 0x000f220000000800 */
[----:B0-----:R-:W-:-:S04]  /*0d20*/  @P4 IMAD.WIDE.U32 R2, R3, UR12, R16 ;  /* 0x0000000c03024c25 */ /* 0x001fc8000f8e0010 */
[----:B------:R-:W-:Y:S02]  /*0d30*/  @P4 IMAD.IADD R3, R3, 0x1, R5 ;  /* 0x0000000103034824 */ /* 0x000fe400078e0205 */
[----:B------:R-:W-:Y:S02]  /*0d40*/  IMAD.MOV.U32 R5, RZ, RZ, RZ ;  /* 0x000000ffff057224 */ /* 0x000fe400078e00ff */
[----:B-1----:R-:W-:-:S04]  /*0d50*/  @!P4 IMAD.WIDE.U32 R4, R16, R9, R4 ;  /* 0x000000091004c225 */ /* 0x002fc800078e0004 */
[----:B------:R-:W-:Y:S02]  /*0d60*/  @!P4 IMAD.MOV.U32 R2, RZ, RZ, R4 ;  /* 0x000000ffff02c224 */ /* 0x000fe400078e0004 */
[C---:B----4-:R-:W-:Y:S02]  /*0d70*/  IMAD R21, R8.reuse, UR7, RZ ;  /* 0x0000000708157c24 */ /* 0x050fe4000f8e02ff */
[----:B------:R-:W-:Y:S01]  /*0d80*/  IMAD.WIDE.U32 R8, R8, UR6, RZ ;  /* 0x0000000608087c25 */ /* 0x000fe2000f8e00ff */
[----:B------:R-:W-:-:S03]  /*0d90*/  ULDC.64 UR6, c[0x0][0x650] ;  /* 0x0001940000067ab9 */ /* 0x000fc60000000a00 */
[----:B------:R-:W-:Y:S02]  /*0da0*/  @!P4 IMAD.MOV.U32 R3, RZ, RZ, R5 ;  /* 0x000000ffff03c224 */ /* 0x000fe400078e0005 */
[----:B------:R-:W-:Y:S01]  /*0db0*/  IMAD.IADD R0, R9, 0x1, R21 ;  /* 0x0000000109007824 */ /* 0x000fe200078e0215 */
[----:B------:R-:W-:Y:S06]  /*0dc0*/  @P0 BRA `(.L_x_11) ;  /* 0x0000000000200947 */ /* 0x000fec0003800000 */
[----:B------:R-:W-:Y:S01]  /*0dd0*/  UISETP.GE.U32.AND UP0, UPT, UR13, 0x5, UPT ;  /* 0x000000050d00788c */ /* 0x000fe2000bf06070 */
[----:B------:R-:W-:Y:S01]  /*0de0*/  IADD3 R2, P0, R2, R8, RZ ;  /* 0x0000000802027210 */ /* 0x000fe20007f1e0ff */
[----:B------:R-:W-:-:S04]  /*0df0*/  UIMAD.WIDE.U32 UR4, UR13, -0x33333333, URZ ;  /* 0xcccccccd0d0478a5 */ /* 0x000fc8000f8e003f */
[----:B------:R-:W-:Y:S01]  /*0e00*/  USHF.R.U32.HI UR5, URZ, 0x2, UR5 ;  /* 0x000000023f057899 */ /* 0x000fe20008011605 */
[----:B------:R-:W-:Y:S02]  /*0e10*/  IMAD.X R3, R0, 0x1, R3, P0 ;  /* 0x0000000100037824 */ /* 0x000fe400000e0603 */
[----:B------:R-:W-:Y:S02]  /*0e20*/  UMOV UR4, URZ ;  /* 0x0000003f00047c82 */ /* 0x000fe40008000000 */
[----:B------:R-:W-:Y:S02]  /*0e30*/  @UP0 ULOP3.LUT UR4, UR5, 0x1, URZ, 0xc0, !UPT ;  /* 0x0000000105040892 */ /* 0x000fe4000f8ec03f */
[----:B------:R-:W-:-:S12]  /*0e40*/  UIMAD UR5, UR5, -0x5, UR13 ;  /* 0xfffffffb050578a4 */ /* 0x000fd8000f8e020d */
.L_x_11:
[----:B------:R-:W-:Y:S01]  /*0e50*/  ISETP.GE.U32.AND P0, PT, R2, UR6, PT ;  /* 0x0000000602007c0c */ /* 0x000fe2000bf06070 */
[----:B------:R-:W-:Y:S01]  /*0e60*/  IMAD.MOV.U32 R6, RZ, RZ, -0x1 ;  /* 0xffffffffff067424 */ /* 0x000fe200078e00ff */
[----:B------:R-:W-:Y:S01]  /*0e70*/  PRMT R20, RZ, 0x7610, R20 ;  /* 0x00007610ff147816 */ /* 0x000fe20000000014 */
[----:B------:R-:W-:Y:S01]  /*0e80*/  IMAD.MOV.U32 R4, RZ, RZ, -0x1 ;  /* 0xffffffffff047424 */ /* 0x000fe200078e00ff */
[----:B------:R-:W-:Y:S01]  /*0e90*/  ISETP.GE.U32.AND.EX P0, PT, R3, UR7, PT, P0 ;  /* 0x0000000703007c0c */ /* 0x000fe2000bf06100 */
[----:B------:R-:W-:-:S12]  /*0ea0*/  IMAD.MOV.U32 R5, RZ, RZ, -0x1 ;  /* 0xffffffffff057424 */ /* 0x000fd800078e00ff */
[----:B------:R-:W-:Y:S05]  /*0eb0*/  @P0 BRA `(.L_x_12) ;  /* 0x0000000400240947 */ /* 0x000fea0003800000 */
[----:B------:R-:W0:Y:S01]  /*0ec0*/  LDC.64 R30, c[0x0][0x628] ;  /* 0x00018a00ff1e7b82 */ /* 0x000e220000000a00 */
[----:B------:R-:W-:Y:S02]  /*0ed0*/  IMAD.MOV.U32 R4, RZ, RZ, R2 ;  /* 0x000000ffff047224 */ /* 0x000fe400078e0002 */
[----:B------:R-:W-:-:S05]  /*0ee0*/  IMAD.MOV.U32 R5, RZ, RZ, R3 ;  /* 0x000000ffff057224 */ /* 0x000fca00078e0003 */
[----:B------:R-:W1:Y:S08]  /*0ef0*/  LDC R6, c[0x0][0x630] ;  /* 0x00018c00ff067b82 */ /* 0x000e700000000800 */
[----:B------:R-:W4:Y:S01]  /*0f00*/  LDC.64 R32, c[0x0][0x620] ;  /* 0x00018800ff207b82 */ /* 0x000f220000000a00 */
[----:B0-----:R-:W-:-:S04]  /*0f10*/  ISETP.NE.U32.AND P0, PT, R30, RZ, PT ;  /* 0x000000ff1e00720c */ /* 0x001fc80003f05070 */
[----:B------:R-:W-:-:S13]  /*0f20*/  ISETP.NE.AND.EX P0, PT, R31, RZ, PT, P0 ;  /* 0x000000ff1f00720c */ /* 0x000fda0003f05300 */
[----:B-1--4-:R-:W-:Y:S05]  /*0f30*/  @!P0 BRA `(.L_x_13) ;  /* 0x0000000000288947 */ /* 0x012fea0003800000 */
[----:B------:R-:W0:Y:S02]  /*0f40*/  LDC R23, c[0x0][0x634] ;  /* 0x00018d00ff177b82 */ /* 0x000e240000000800 */
[----:B0-----:R-:W-:-:S05]  /*0f50*/  IADD3 R23, P0, R2, R23, RZ ;  /* 0x0000001702177210 */ /* 0x001fca0007f1e0ff */
[----:B------:R-:W-:-:S04]  /*0f60*/  IMAD.X R29, RZ, RZ, R3, P0 ;  /* 0x000000ffff1d7224 */ /* 0x000fc800000e0603 */
[----:B------:R-:W-:-:S04]  /*0f70*/  IMAD.WIDE.U32 R4, R29, R30, RZ ;  /* 0x0000001e1d047225 */ /* 0x000fc800078e00ff */
[----:B------:R-:W-:-:S04]  /*0f80*/  IMAD.WIDE.U32 R20, P0, R23, R31, R4 ;  /* 0x0000001f17147225 */ /* 0x000fc80007800004 */
[----:B------:R-:W-:-:S04]  /*0f90*/  IMAD.WIDE.U32 R4, R23, R30, RZ ;  /* 0x0000001e17047225 */ /* 0x000fc800078e00ff */
[----:B------:R-:W-:Y:S01]  /*0fa0*/  IMAD.X R23, RZ, RZ, RZ, P0 ;  /* 0x000000ffff177224 */ /* 0x000fe200000e06ff */
[----:B------:R-:W-:Y:S01]  /*0fb0*/  IADD3 RZ, P0, R5, R20, RZ ;  /* 0x0000001405ff7210 */ /* 0x000fe20007f1e0ff */
[----:B------:R-:W-:-:S04]  /*0fc0*/  IMAD.MOV.U32 R22, RZ, RZ, R21 ;  /* 0x000000ffff167224 */ /* 0x000fc800078e0015 */
[----:B------:R-:W-:-:S08]  /*0fd0*/  IMAD.WIDE.U32.X R4, R29, R31, R22, P0 ;  /* 0x0000001f1d047225 */ /* 0x000fd000000e0416 */
.L_x_13:
[----:B------:R-:W0:Y:S01]  /*0fe0*/  LDC.64 R34, c[0x0][0x640] ;  /* 0x00019000ff227b82 */ /* 0x000e220000000a00 */
[-CC-:B------:R-:W-:Y:S01]  /*0ff0*/  SHF.R.U64 R36, R4, R6.reuse, R5.reuse ;  /* 0x0000000604247219 */ /* 0x180fe20000001205 */
[----:B------:R-:W-:Y:S01]  /*1000*/  IMAD.MOV.U32 R39, RZ, RZ, 0x1 ;  /* 0x00000001ff277424 */ /* 0x000fe200078e00ff */
[----:B------:R-:W-:Y:S02]  /*1010*/  SHF.R.U32.HI R4, RZ, R6, R5 ;  /* 0x00000006ff047219 */ /* 0x000fe40000011605 */
[----:B------:R-:W-:-:S03]  /*1020*/  IADD3 R21, P0, RZ, -R36, RZ ;  /* 0x80000024ff157210 */ /* 0x000fc60007f1e0ff */
[----:B------:R-:W1:Y:S02]  /*1030*/  LDC R20, c[0x0][0x618] ;  /* 0x00018600ff147b82 */ /* 0x000e640000000800 */
[----:B------:R-:W-:-:S04]  /*1040*/  IMAD.X R5, RZ, RZ, ~R4, P0 ;  /* 0x000000ffff057224 */ /* 0x000fc800000e0e04 */
[-C--:B------:R-:W-:Y:S02]  /*1050*/  IMAD R6, R5, R32.reuse, RZ ;  /* 0x0000002005067224 */ /* 0x080fe400078e02ff */
[----:B------:R-:W4:Y:S01]  /*1060*/  LDC R23, c[0x0][0x608] ;  /* 0x00018200ff177b82 */ /* 0x000f220000000800 */
[----:B------:R-:W-:-:S04]  /*1070*/  IMAD.WIDE.U32 R4, R21, R32, R2 ;  /* 0x0000002015047225 */ /* 0x000fc800078e0002 */
[----:B------:R-:W-:-:S03]  /*1080*/  IMAD R21, R21, R33, R6 ;  /* 0x0000002115157224 */ /* 0x000fc600078e0206 */
[----:B------:R-:W2:Y:S01]  /*1090*/  LDC R26, c[0x0][0x658] ;  /* 0x00019600ff1a7b82 */ /* 0x000ea20000000800 */
[----:B------:R-:W-:Y:S01]  /*10a0*/  IMAD.IADD R5, R5, 0x1, R21 ;  /* 0x0000000105057824 */ /* 0x000fe200078e0215 */
[----:B0-----:R-:W-:Y:S01]  /*10b0*/  ISETP.NE.U32.AND P0, PT, R34, RZ, PT ;  /* 0x000000ff2200720c */ /* 0x001fe20003f05070 */
[----:B------:R-:W-:-:S03]  /*10c0*/  IMAD.MOV.U32 R21, RZ, RZ, -0x1 ;  /* 0xffffffffff157424 */ /* 0x000fc600078e00ff */
[----:B------:R-:W-:Y:S02]  /*10d0*/  ISETP.NE.AND.EX P0, PT, R35, RZ, PT, P0 ;  /* 0x000000ff2300720c */ /* 0x000fe40003f05300 */
[----:B------:R-:W0:Y:S01]  /*10e0*/  LDC R33, c[0x0][0x600] ;  /* 0x00018000ff217b82 */ /* 0x000e220000000800 */
[-CC-:B-1----:R-:W-:Y:S02]  /*10f0*/  SHF.R.U64 R31, R4, R20.reuse, R5.reuse ;  /* 0x00000014041f7219 */ /* 0x182fe40000001205 */
[----:B------:R-:W-:-:S05]  /*1100*/  SHF.R.U32.HI R4, RZ, R20, R5 ;  /* 0x00000014ff047219 */ /* 0x000fca0000011605 */
[----:B------:R-:W1:Y:S01]  /*1110*/  LDC R28, c[0x0][0x648] ;  /* 0x00019200ff1c7b82 */ /* 0x000e620000000800 */
[-CC-:B----4-:R-:W-:Y:S02]  /*1120*/  SHF.R.U64 R41, R31, R23.reuse, R4.reuse ;  /* 0x000000171f297219 */ /* 0x190fe40000001204 */
[----:B------:R-:W-:-:S05]  /*1130*/  SHF.R.U32.HI R5, RZ, R23, R4 ;  /* 0x00000017ff057219 */ /* 0x000fca0000011604 */
[----:B------:R-:W4:Y:S01]  /*1140*/  LDC R37, c[0x0][0x638] ;  /* 0x00018e00ff257b82 */ /* 0x000f220000000800 */
[-C--:B--2---:R-:W-:Y:S02]  /*1150*/  SHF.L.U32 R4, R21, R26.reuse, RZ ;  /* 0x0000001a15047219 */ /* 0x084fe400000006ff */
[--C-:B------:R-:W-:Y:S02]  /*1160*/  SHF.R.U64 R32, R41, R26, R5.reuse ;  /* 0x0000001a29207219 */ /* 0x100fe40000001205 */
[----:B------:R-:W-:Y:S02]  /*1170*/  LOP3.LUT R6, RZ, R4, RZ, 0x33, !PT ;  /* 0x00000004ff067212 */ /* 0x000fe400078e33ff */
[----:B------:R-:W-:Y:S01]  /*1180*/  SHF.R.U32.HI R5, RZ, R26, R5 ;  /* 0x0000001aff057219 */ /* 0x000fe20000011605 */
[----:B------:R-:W2:Y:S01]  /*1190*/  LDC R30, c[0x0][0x610] ;  /* 0x00018400ff1e7b82 */ /* 0x000ea20000000800 */
[----:B------:R-:W-:Y:S01]  /*11a0*/  IMAD.MOV.U32 R4, RZ, RZ, R32 ;  /* 0x000000ffff047224 */ /* 0x000fe200078e0020 */
[----:B------:R-:W-:Y:S06]  /*11b0*/  @!P0 BRA `(.L_x_14) ;  /* 0x0000000000288947 */ /* 0x000fec0003800000 */
[----:B------:R-:W3:Y:S02]  /*11c0*/  LDC R23, c[0x0][0x64c] ;  /* 0x00019300ff177b82 */ /* 0x000ee40000000800 */
[----:B---3--:R-:W-:-:S05]  /*11d0*/  IADD3 R23, P0, R32, R23, RZ ;  /* 0x0000001720177210 */ /* 0x008fca0007f1e0ff */
        /* <DEDUP_REMOVED lines=8> */
.L_x_14:
[----:B-1----:R-:W-:Y:S01]  /*1260*/  SHF.R.U64 R17, R4, R28, R5 ;  /* 0x0000001c04117219 */ /* 0x002fe20000001205 */
[----:B------:R-:W-:Y:S01]  /*1270*/  @P4 IMAD R25, R27, R24, R16 ;  /* 0x000000181b194224 */ /* 0x000fe200078e0210 */
[----:B------:R-:W-:Y:S02]  /*1280*/  SHF.L.U32 R4, R39, R26, RZ ;  /* 0x0000001a27047219 */ /* 0x000fe400000006ff */
[----:B------:R-:W-:Y:S01]  /*1290*/  LOP3.LUT R5, R41, R6, RZ, 0xc0, !PT ;  /* 0x0000000629057212 */ /* 0x000fe200078ec0ff */
[----:B0-----:R-:W-:Y:S02]  /*12a0*/  VIADD R6, R33, 0xffffffff ;  /* 0xffffffff21067836 */ /* 0x001fe40000000000 */
[----:B------:R-:W-:Y:S02]  /*12b0*/  IMAD.MOV R20, RZ, RZ, -R17 ;  /* 0x000000ffff147224 */ /* 0x000fe400078e0a11 */
[----:B------:R-:W-:Y:S01]  /*12c0*/  IMAD R16, R4, R17, R5 ;  /* 0x0000001104107224 */ /* 0x000fe200078e0205 */
[----:B------:R-:W-:Y:S01]  /*12d0*/  LOP3.LUT R5, R31, R6, RZ, 0xc0, !PT ;  /* 0x000000061f057212 */ /* 0x000fe200078ec0ff */
[----:B----4-:R-:W-:-:S02]  /*12e0*/  IMAD R4, R20, R37, R32 ;  /* 0x0000002514047224 */ /* 0x010fc400078e0220 */
[----:B--2---:R-:W-:Y:S02]  /*12f0*/  IMAD R6, R16, R30, R25 ;  /* 0x0000001e10067224 */ /* 0x004fe400078e0219 */
[----:B------:R-:W-:Y:S02]  /*1300*/  IMAD R5, R4, R33, R5 ;  /* 0x0000002104057224 */ /* 0x000fe400078e0205 */
[----:B------:R-:W-:-:S03]  /*1310*/  IMAD.MOV.U32 R20, RZ, RZ, 0x1 ;  /* 0x00000001ff147424 */ /* 0x000fc600078e00ff */
[----:B------:R-:W-:Y:S02]  /*1320*/  SEL R4, R5, R6, !P4 ;  /* 0x0000000605047207 */ /* 0x000fe40006000000 */
[----:B------:R-:W-:Y:S01]  /*1330*/  SEL R6, R6, R5, !P4 ;  /* 0x0000000506067207 */ /* 0x000fe20006000000 */
[----:B------:R-:W-:-:S07]  /*1340*/  IMAD.MOV.U32 R5, RZ, RZ, R36 ;  /* 0x000000ffff057224 */ /* 0x000fce00078e0024 */
.L_x_12:
[----:B------:R-:W-:Y:S05]  /*1350*/  @!P2 BRA `(.L_x_15) ;  /* 0x00000000000ca947 */ /* 0x000fea0003800000 */
[----:B------:R-:W-:Y:S01]  /*1360*/  UCGABAR_WAIT ;  /* 0x0000000000007dc7 */ /* 0x000fe20008000000 */
[----:B------:R-:W-:Y:S01]  /*1370*/  CCTL.IVALL ;  /* 0x00000000ff00798f */ /* 0x000fe20002000000 */
[----:B------:R-:W-:Y:S05]  /*1380*/  BRA `(.L_x_16) ;  /* 0x0000000000047947 */ /* 0x000fea0003800000 */
.L_x_15:
[----:B------:R-:W-:Y:S06]  /*1390*/  BAR.SYNC.DEFER_BLOCKING 0x0 ;  /* 0x0000000000007b1d */ /* 0x000fec0000010000 */
.L_x_16:
[----:B------:R-:W-:Y:S05]  /*13a0*/  @!P5 BRA `(.L_x_17) ;  /* 0x0000004000f0d947 */ /* 0x000fea0003800000 */
[----:B------:R-:W-:-:S13]  /*13b0*/  ISETP.GT.U32.AND P0, PT, R38, 0x1, PT ;  /* 0x000000012600780c */ /* 0x000fda0003f04070 */
[----:B------:R-:W-:Y:S05]  /*13c0*/  @P0 EXIT ;  /* 0x000000000000094d */ /* 0x000fea0003800000 */
.L_x_18:
[----:B------:R-:W-:-:S08]  /*13d0*/  NOP ;  /* 0x0000000000007918 */ /* 0x000fd00000000000 */
[----:B------:R-:W0:Y:S02]  /*13e0*/  USETMAXREG.TRY_ALLOC.CTAPOOL UP0, 0xe8 ;  /* 0x000000e8000079c8 */ /* 0x000e240008000600 */
[----:B0-----:R-:W-:-:S13]  /*13f0*/  PLOP3.LUT P0, PT, PT, PT, UP0, 0x80, 0x0 ;  /* 0x000000000000781c */ /* 0x001fda0003f0f008 */
[----:B------:R-:W-:Y:S05]  /*1400*/  @!P0 BRA `(.L_x_18) ;  /* 0xfffffffc00f08947 */ /* 0x000fea000383ffff */
[----:B------:R-:W-:-:S13]  /*1410*/  LOP3.LUT P0, RZ, R20, 0xff, RZ, 0xc0, !PT ;  /* 0x000000ff14ff7812 */ /* 0x000fda000780c0ff */
[----:B------:R-:W-:Y:S05]  /*1420*/  @!P0 EXIT ;  /* 0x000000000000894d */ /* 0x000fea0003800000 */
[----:B------:R-:W0:Y:S01]  /*1430*/  S2UR UR6, SR_CgaCtaId ;  /* 0x00000000000679c3 */ /* 0x000e220000008800 */
[CC--:B------:R-:W-:Y:S01]  /*1440*/  LEA.HI R11, R19.reuse, R10.reuse, RZ, 0x2 ;  /* 0x0000000a130b7211 */ /* 0x0c0fe200078f10ff */
[----:B------:R-:W-:Y:S01]  /*1450*/  UIADD3 UR7, UR15, -0x1, URZ ;  /* 0xffffffff0f077890 */ /* 0x000fe2000fffe03f */
[----:B------:R-:W-:Y:S01]  /*1460*/  LEA.HI R19, R19, R10, RZ, 0x5 ;  /* 0x0000000a13137211 */ /* 0x000fe200078f28ff */
[----:B------:R-:W-:Y:S01]  /*1470*/  UMOV UR12, 0x400 ;  /* 0x00000400000c7882 */ /* 0x000fe20000000000 */
[--C-:B------:R-:W-:Y:S01]  /*1480*/  SHF.R.S32.HI R16, RZ, 0x2, R11.reuse ;  /* 0x00000002ff107819 */ /* 0x100fe2000001140b */
[----:B------:R-:W-:Y:S01]  /*1490*/  UISETP.LT.AND UP0, UPT, UR13, 0x1, UPT ;  /* 0x000000010d00788c */ /* 0x000fe2000bf01270 */
[----:B------:R-:W-:Y:S01]  /*14a0*/  SHF.R.S32.HI R17, RZ, 0x1f, R11 ;  /* 0x0000001fff117819 */ /* 0x000fe2000001140b */
[----:B------:R-:W-:Y:S01]  /*14b0*/  USHF.L.U32 UR22, UR13, 0x1, URZ ;  /* 0x000000010d167899 */ /* 0x000fe2000800063f */
[----:B------:R-:W-:Y:S01]  /*14c0*/  SHF.R.S32.HI R19, RZ, 0x5, R19 ;  /* 0x00000005ff137819 */ /* 0x000fe20000011413 */
[----:B------:R-:W-:Y:S01]  /*14d0*/  USEL UR14, UR13, 0x1, UP0 ;  /* 0x000000010d0e7887 */ /* 0x000fe20008000000 */
[----:B------:R-:W-:Y:S01]  /*14e0*/  LEA.HI R17, R17, R16, RZ, 0x3 ;  /* 0x0000001011117211 */ /* 0x000fe200078f18ff */
[----:B------:R-:W-:Y:S01]  /*14f0*/  UISETP.NE.AND UP0, UPT, UR7, URZ, UPT ;  /* 0x0000003f0700728c */ /* 0x000fe2000bf05270 */
[----:B------:R-:W-:Y:S01]  /*1500*/  LOP3.LUT R11, R11, 0xfffffffc, RZ, 0xc0, !PT ;  /* 0xfffffffc0b0b7812 */ /* 0x000fe200078ec0ff */
[----:B------:R-:W-:Y:S01]  /*1510*/  UIADD3 UR14, -UR14, UR13, URZ ;  /* 0x0000000d0e0e7290 */ /* 0x000fe2000fffe13f */
[----:B------:R-:W-:Y:S01]  /*1520*/  LOP3.LUT R17, R17, 0xfffffff8, RZ, 0xc0, !PT ;  /* 0xfffffff811117812 */ /* 0x000fe200078ec0ff */
[----:B------:R-:W-:Y:S01]  /*1530*/  USEL UR9, URZ, 0x1, UP0 ;  /* 0x000000013f097887 */ /* 0x000fe20008000000 */
[----:B------:R-:W-:Y:S01]  /*1540*/  LOP3.LUT R86, R7, 0x1, RZ, 0xfc, !PT ;  /* 0x0000000107567812 */ /* 0x000fe200078efcff */
[----:B------:R-:W-:-:S02]  /*1550*/  IMAD.IADD R20, R10, 0x1, -R11 ;  /* 0x000000010a147824 */ /* 0x000fc400078e0a0b */
[----:B------:R-:W-:Y:S02]  /*1560*/  IMAD.IADD R16, R16, 0x1, -R17 ;  /* 0x0000000110107824 */ /* 0x000fe400078e0a11 */
[----:B------:R-:W-:Y:S01]  /*1570*/  IMAD.U32 R87, RZ, RZ, UR9 ;  /* 0x00000009ff577e24 */ /* 0x000fe2000f8e00ff */
[----:B0-----:R-:W-:Y:S02]  /*1580*/  ULEA UR12, UR6, UR12, 0x18 ;  /* 0x0000000c060c7291 */ /* 0x001fe4000f8ec03f */
[--C-:B------:R-:W-:Y:S01]  /*1590*/  SHF.R.S32.HI R17, RZ, 0x1f, R16.reuse ;  /* 0x0000001fff117819 */ /* 0x100fe20000011410 */
[----:B------:R-:W-:Y:S01]  /*15a0*/  USHF.L.U32 UR6, UR7, 0x3, URZ ;  /* 0x0000000307067899 */ /* 0x000fe2000800063f */
[C-C-:B------:R-:W-:Y:S01]  /*15b0*/  IMAD R21, R19.reuse, -0x10, -R16.reuse ;  /* 0xfffffff013157824 */ /* 0x140fe200078e0a10 */
[----:B------:R-:W-:Y:S02]  /*15c0*/  UIADD3 UR7, UR12, 0x5180, URZ ;  /* 0x000051800c077890 */ /* 0x000fe4000fffe03f */
[----:B------:R-:W-:Y:S01]  /*15d0*/  ULOP3.LUT UR6, UR6, 0x8, URZ, 0xc0, !UPT ;  /* 0x0000000806067892 */ /* 0x000fe2000f8ec03f */
[----:B------:R-:W-:Y:S01]  /*15e0*/  IMAD.WIDE R10, R19, 0x10, R16 ;  /* 0x00000010130a7825 */ /* 0x000fe200078e0210 */
[----:B------:R-:W-:-:S02]  /*15f0*/  UIADD3 UR8, UR12, 0x180, URZ ;  /* 0x000001800c087890 */ /* 0x000fc4000fffe03f */
[----:B------:R-:W-:Y:S02]  /*1600*/  USHF.R.U32.HI UR7, URZ, 0x4, UR7 ;  /* 0x000000043f077899 */ /* 0x000fe40008011607 */
[----:B------:R-:W-:Y:S02]  /*1610*/  USHF.R.U32.HI UR8, URZ, 0x4, UR8 ;  /* 0x000000043f087899 */ /* 0x000fe40008011608 */
[----:B------:R-:W-:Y:S02]  /*1620*/  ULOP3.LUT UR24, UR6, 0x8, URZ, 0x3c, !UPT ;  /* 0x0000000806187892 */ /* 0x000fe4000f8e3c3f */
[----:B------:R-:W-:Y:S02]  /*1630*/  ULOP3.LUT UR16, UR6, 0x18, URZ, 0x3c, !UPT ;  /* 0x0000001806107892 */ /* 0x000fe4000f8e3c3f */
[----:B------:R-:W-:Y:S01]  /*1640*/  UIADD3 UR23, UR12, 0x60, URZ ;  /* 0x000000600c177890 */ /* 0x000fe2000fffe03f */
[----:B------:R-:W-:Y:S01]  /*1650*/  ULDC UR6, c[0x0][0x284] ;  /* 0x0000a10000067ab9 */ /* 0x000fe20000000800 */
[----:B------:R-:W-:Y:S01]  /*1660*/  ULOP3.LUT UR7, UR7, 0x3fff, URZ, 0xc0, !UPT ;  /* 0x00003fff07077892 */ /* 0x000fe2000f8ec03f */
[----:B------:R-:W-:Y:S01]  /*1670*/  VIADD R21, R21, UR6 ;  /* 0x0000000615157c36 */ /* 0x000fe20008000000 */
[----:B------:R-:W-:-:S02]  /*1680*/  ULOP3.LUT UR8, UR8, 0x3fff, URZ, 0xc0, !UPT ;  /* 0x00003fff08087892 */ /* 0x000fc4000f8ec03f */
[----:B------:R-:W-:Y:S02]  /*1690*/  ULEA UR15, UR15, UR23, 0x3 ;  /* 0x000000170f0f7291 */ /* 0x000fe4000f8e183f */
[----:B------:R-:W-:Y:S02]  /*16a0*/  ULOP3.LUT UR17, UR7, 0x10000, URZ, 0xfc, !UPT ;  /* 0x0001000007117892 */ /* 0x000fe4000f8efc3f */
[----:B------:R-:W-:-:S12]  /*16b0*/  ULOP3.LUT UR18, UR8, 0x10000, URZ, 0xfc, !UPT ;  /* 0x0001000008127892 */ /* 0x000fd8000f8efc3f */
.L_x_109:
[----:B------:R-:W-:Y:S01]  /*16c0*/  SHF.L.U32 R16, R87, 0x1f, RZ ;  /* 0x0000001f57107819 */ /* 0x000fe200000006ff */
[----:B------:R-:W0:Y:S01]  /*16d0*/  LDC R17, c[0x0][0x28c] ;  /* 0x0000a300ff117b82 */ /* 0x000e220000000800 */
[----:B------:R-:W-:Y:S01]  /*16e0*/  UMOV UR6, URZ ;  /* 0x0000003f00067c82 */ /* 0x000fe20008000000 */
[----:B------:R-:W-:Y:S01]  /*16f0*/  UMOV UR19, UR5 ;  /* 0x0000000500137c82 */ /* 0x000fe20008000000 */
[----:B-1----:R-:W1:Y:S01]  /*1700*/  SYNCS.PHASECHK.TRANS64.TRYWAIT P0, [UR15+-0x8], R16 ;  /* 0xfffff810ff0075a7 */ /* 0x002e62000800014f */
[----:B0-----:R-:W-:Y:S01]  /*1710*/  ISETP.GE.AND P1, PT, R17, 0x1, PT ;  /* 0x000000011100780c */ /* 0x001fe20003f26270 */
[----:B-1234-:R-:W-:-:S12]  /*1720*/  @!P0 BRA `(.L_x_19) ;  /* 0x00000050006c8947 */ /* 0x01efd80003800000 */
.L_x_132:
[----:B------:R-:W-:Y:S01]  /*1730*/  UMOV UR7, URZ ;  /* 0x0000003f00077c82 */ /* 0x000fe20008000000 */
[----:B------:R-:W-:Y:S01]  /*1740*/  UMOV UR8, URZ ;  /* 0x0000003f00087c82 */ /* 0x000fe20008000000 */
[----:B------:R-:W-:Y:S02]  /*1750*/  CS2R R22, SRZ ;  /* 0x0000000000167805 */ /* 0x000fe4000001ff00 */
[----:B------:R-:W-:Y:S02]  /*1760*/  CS2R R56, SRZ ;  /* 0x0000000000387805 */ /* 0x000fe4000001ff00 */
[----:B------:R-:W-:Y:S02]  /*1770*/  CS2R R58, SRZ ;  /* 0x00000000003a7805 */ /* 0x000fe4000001ff00 */
[----:B------:R-:W-:Y:S02]  /*1780*/  CS2R R60, SRZ ;  /* 0x00000000003c7805 */ /* 0x000fe4000001ff00 */
[----:B------:R-:W-:-:S02]  /*1790*/  CS2R R62, SRZ ;  /* 0x00000000003e7805 */ /* 0x000fc4000001ff00 */
[----:B------:R-:W-:Y:S02]  /*17a0*/  CS2R R64, SRZ ;  /* 0x0000000000407805 */ /* 0x000fe4000001ff00 */
        /* <DEDUP_REMOVED lines=9> */
[----:B------:R-:W-:Y:S01]  /*1840*/  CS2R R84, SRZ ;  /* 0x0000000000547805 */ /* 0x000fe2000001ff00 */
[----:B------:R-:W-:Y:S01]  /*1850*/  IMAD.U32 R88, RZ, RZ, UR4 ;  /* 0x00000004ff587e24 */ /* 0x000fe2000f8e00ff */
        /* <DEDUP_REMOVED lines=15> */
[----:B------:R-:W-:Y:S01]  /*1950*/  CS2R R54, SRZ ;  /* 0x0000000000367805 */ /* 0x000fe2000001ff00 */
[----:B------:R-:W-:Y:S06]  /*1960*/  @!P1 BRA `(.L_x_20) ;  /* 0x0000000400589947 */ /* 0x000fec0003800000 */
[----:B------:R-:W-:-:S13]  /*1970*/  ISETP.NE.AND P1, PT, R86, 0x3, PT ;  /* 0x000000035600780c */ /* 0x000fda0003f25270 */
[----:B------:R-:W-:Y:S05]  /*1980*/  @!P1 BRA `(.L_x_21) ;  /* 0x0000000000049947 */ /* 0x000fea0003800000 */
[----:B------:R-:W-:Y:S01]  /*1990*/  BPT.TRAP 0x1 ;  /* 0x000000040000795c */ /* 0x000fe20000300000 */
.L_x_21:
[----:B------:R-:W-:Y:S01]  /*19a0*/  ULEA UR6, UR5, UR12, 0x3 ;  /* 0x0000000c05067291 */ /* 0x000fe2000f8e183f */
[----:B0-----:R-:W-:-:S05]  /*19b0*/  IMAD.U32 R16, RZ, RZ, UR4 ;  /* 0x00000004ff107e24 */ /* 0x001fca000f8e00ff */
[----:B------:R-:W-:-:S04]  /*19c0*/  SHF.L.U32 R16, R16, 0x1f, RZ ;  /* 0x0000001f10107819 */ /* 0x000fc800000006ff */
[----:B------:R0:W1:Y:S01]  /*19d0*/  SYNCS.PHASECHK.TRANS64.TRYWAIT P0, [UR6], R16 ;  /* 0x00000010ff0075a7 */ /* 0x0000620008000146 */
[----:B------:R-:W-:Y:S05]  /*19e0*/  @!P1 BRA `(.L_x_22) ;  /* 0x0000000000049947 */ /* 0x000fea0003800000 */
[----:B------:R-:W-:Y:S01]  /*19f0*/  BPT.TRAP 0x1 ;  /* 0x000000040000795c */ /* 0x000fe20000300000 */
.L_x_22:
[----:B-1----:R-:W-:Y:S05]  /*1a00*/  @P0 BRA `(.L_x_23) ;  /* 0x0000000000080947 */ /* 0x002fea0003800000 */
[----:B------:R-:W1:Y:S02]  /*1a10*/  SYNCS.PHASECHK.TRANS64.TRYWAIT P0, [UR6], R16 ;  /* 0x00000010ff0075a7 */ /* 0x000e640008000146 */
[----:B-1----:R-:W-:Y:S05]  /*1a20*/  @!P0 BRA `(.L_x_24) ;  /* 0x0000004c00c48947 */ /* 0x002fea0003800000 */
.L_x_23:
[----:B------:R-:W-:Y:S01]  /*1a30*/  ULEA UR8, UR5, UR18, 0x8 ;  /* 0x0000001205087291 */ /* 0x000fe2000f8e403f */
[----:B------:R-:W-:Y:S01]  /*1a40*/  WARPGROUP.ARRIVE ;  /* 0x00000000000079c5 */ /* 0x000fe20000000000 */
[----:B------:R-:W-:Y:S01]  /*1a50*/  ULEA UR10, UR5, UR17, 0x8 ;  /* 0x00000011050a7291 */ /* 0x000fe2000f8e403f */
[----:B------:R-:W-:Y:S01]  /*1a60*/  CS2R R22, SRZ ;  /* 0x0000000000167805 */ /* 0x000fe2000001ff00 */
[----:B------:R-:W-:Y:S01]  /*1a70*/  UMOV UR9, 0x80000020 ;  /* 0x8000002000097882 */ /* 0x000fe20000000000 */
[----:B------:R-:W-:Y:S01]  /*1a80*/  UMOV UR11, 0x80000020 ;  /* 0x80000020000b7882 */ /* 0x000fe20000000000 */
[----:B------:R-:W-:Y:S01]  /*1a90*/  ULDC UR7, c[0x0][0x50c] ;  /* 0x0001430000077ab9 */ /* 0x000fe20000000800 */
[----:B------:R-:W-:Y:S01]  /*1aa0*/  UMOV UR6, 0x2 ;  /* 0x0000000200067882 */ /* 0x000fe20000000000 */
[----:B------:R-:W-:Y:S01]  /*1ab0*/  UISETP.NE.AND UP0, UPT, UR7, 0x2, UPT ;  /* 0x000000020700788c */ /* 0x000fe2000bf05270 */
[----:B------:R-:W-:Y:S02]  /*1ac0*/  CS2R R56, SRZ ;  /* 0x0000000000387805 */ /* 0x000fe4000001ff00 */
[----:B------:R-:W-:Y:S01]  /*1ad0*/  CS2R R58, SRZ ;  /* 0x00000000003a7805 */ /* 0x000fe2000001ff00 */
[----:B------:R-:W-:Y:S01]  /*1ae0*/  QGMMA.64x64x32.F32.E4M3.E4M3 R24, gdesc[UR8], RZ, !UPT ;  /* 0x00e00000081879f3 */ /* 0x000fe2000c7008ff */
[----:B------:R-:W-:Y:S01]  /*1af0*/  USEL UR7, URZ, 0x1, UP0 ;  /* 0x000000013f077887 */ /* 0x000fe20008000000 */
[----:B------:R-:W-:Y:S01]  /*1b00*/  CS2R R60, SRZ ;  /* 0x00000000003c7805 */ /* 0x000fe2000001ff00 */
[----:B------:R-:W-:Y:S01]  /*1b10*/  UIADD3 UR8, UR8, 0x2, URZ ;  /* 0x0000000208087890 */ /* 0x000fe2000fffe03f */
[----:B------:R-:W-:Y:S01]  /*1b20*/  CS2R R62, SRZ ;  /* 0x00000000003e7805 */ /* 0x000fe2000001ff00 */
[----:B------:R-:W-:Y:S01]  /*1b30*/  UIADD3 UR10, UR10, 0x2, URZ ;  /* 0x000000020a0a7890 */ /* 0x000fe2000fffe03f */
[----:B------:R-:W-:-:S02]  /*1b40*/  CS2R R64, SRZ ;  /* 0x0000000000407805 */ /* 0x000fc4000001ff00 */
[----:B------:R-:W-:Y:S01]  /*1b50*/  ISETP.NE.AND P0, PT, RZ, UR7, PT ;  /* 0x00000007ff007c0c */ /* 0x000fe2000bf05270 */
[----:B------:R-:W-:Y:S01]  /*1b60*/  UMOV UR9, 0x80000020 ;  /* 0x8000002000097882 */ /* 0x000fe20000000000 */
[----:B------:R-:W-:Y:S01]  /*1b70*/  UMOV UR11, 0x80000020 ;  /* 0x80000020000b7882 */ /* 0x000fe20000000000 */
        /* <DEDUP_REMOVED lines=10> */
[----:B------:R-:W-:Y:S01]  /*1c20*/  QGMMA.64x64x32.F32.E4M3.E4M3 R24, gdesc[UR8], R24, gsb0 ;  /* 0x00e00000081879f3 */ /* 0x000fe20008000818 */
[----:B------:R-:W-:Y:S05]  /*1c30*/  @!P0 BRA `(.L_x_25) ;  /* 0x0000000000888947 */ /* 0x000fea0003800000 */
[----:B------:R-:W-:Y:S02]  /*1c40*/  WARPGROUP.DEPBAR.LE gsb0, 0x0 ;  /* 0x00008000000079c5 */ /* 0x000fe40000010000 */
[----:B------:R-:W-:-:S01]  /*1c50*/  FADD R85, RZ, R24 ;  /* 0x00000018ff557221 */ /* 0x000fc20000000000 */
[----:B------:R-:W-:Y:S01]  /*1c60*/  FADD R84, RZ, R25 ;  /* 0x00000019ff547221 */ /* 0x000fe20000000000 */
        /* <DEDUP_REMOVED lines=30> */
[----:B------:R-:W-:-:S06]  /*1e50*/  UMOV UR6, URZ ;  /* 0x0000003f00067c82 */ /* 0x000fcc0008000000 */
.L_x_25:
[----:B------:R-:W-:-:S04]  /*1e60*/  UIADD3 UR19, UR5, 0x1, URZ ;  /* 0x0000000105137890 */ /* 0x000fc8000fffe03f */
[----:B------:R-:W-:-:S04]  /*1e70*/  UISETP.NE.AND UP0, UPT, UR19, 0x5, UPT ;  /* 0x000000051300788c */ /* 0x000fc8000bf05270 */
[----:B------:R-:W-:Y:S02]  /*1e80*/  USEL UR8, URZ, 0x1, UP0 ;  /* 0x000000013f087887 */ /* 0x000fe40008000000 */
[----:B------:R-:W-:Y:S02]  /*1e90*/  USEL UR19, UR19, URZ, UP0 ;  /* 0x0000003f13137287 */ /* 0x000fe40008000000 */
[----:B------:R-:W-:-:S06]  /*1ea0*/  ULOP3.LUT UR8, UR4, UR8, URZ, 0x3c, !UPT ;  /* 0x0000000804087292 */ /* 0x000fcc000f8e3c3f */
[----:B------:R-:W-:Y:S01]  /*1eb0*/  IMAD.U32 R88, RZ, RZ, UR8 ;  /* 0x00000008ff587e24 */ /* 0x000fe2000f8e00ff */
[----:B------:R-:W-:-:S06]  /*1ec0*/  UMOV UR8, 0x1 ;  /* 0x0000000100087882 */ /* 0x000fcc0000000000 */
.L_x_20:
[----:B------:R-:W-:-:S06]  /*1ed0*/  UISETP.GE.AND UP0, UPT, UR14, 0x1, UPT ;  /* 0x000000010e00788c */ /* 0x000fcc000bf06270 */
[----:B------:R-:W-:-:S13]  /*1ee0*/  PLOP3.LUT P0, PT, PT, PT, UP0, 0x80, 0x0 ;  /* 0x000000000000781c */ /* 0x000fda0003f0f008 */
[----:B------:R-:W-:Y:S05]  /*1ef0*/  @!P0 BRA `(.L_x_26) ;  /* 0x0000000400688947 */ /* 0x000fea0003800000 */
[----:B01----:R-:W-:Y:S01]  /*1f00*/  IMAD.U32 R16, RZ, RZ, UR14 ;  /* 0x0000000eff107e24 */ /* 0x003fe2000f8e00ff */
[----:B------:R-:W-:Y:S01]  /*1f10*/  ULDC UR25, c[0x0][0x50c] ;  /* 0x0001430000197ab9 */ /* 0x000fe20000000800 */
[----:B------:R-:W-:-:S07]  /*1f20*/  IMAD.U32 R17, RZ, RZ, UR5 ;  /* 0x00000005ff117e24 */ /* 0x000fce000f8e00ff */
.L_x_34:
[----:B------:R-:W-:-:S13]  /*1f30*/  ISETP.NE.AND P1, PT, R86, 0x3, PT ;  /* 0x000000035600780c */ /* 0x000fda0003f25270 */
[----:B------:R-:W-:Y:S05]  /*1f40*/  @!P1 BRA `(.L_x_27) ;  /* 0x0000000000049947 */ /* 0x000fea0003800000 */
[----:B------:R-:W-:Y:S01]  /*1f50*/  BPT.TRAP 0x1 ;  /* 0x000000040000795c */ /* 0x000fe20000300000 */
.L_x_27:
[----:B------:R-:W-:Y:S01]  /*1f60*/  ULEA UR9, UR19, UR12, 0x3 ;  /* 0x0000000c13097291 */ /* 0x000fe2000f8e183f */
[----:B------:R-:W-:-:S08]  /*1f70*/  SHF.L.U32 R18, R88, 0x1f, RZ ;  /* 0x0000001f58127819 */ /* 0x000fd000000006ff */
[----:B------:R0:W1:Y:S01]  /*1f80*/  SYNCS.PHASECHK.TRANS64.TRYWAIT P0, [UR9], R18 ;  /* 0x00000012ff0075a7 */ /* 0x0000620008000149 */
[----:B------:R-:W-:Y:S05]  /*1f90*/  @!P1 BRA `(.L_x_28) ;  /* 0x0000000000049947 */ /* 0x000fea0003800000 */
[----:B------:R-:W-:Y:S01]  /*1fa0*/  BPT.TRAP 0x1 ;  /* 0x000000040000795c */ /* 0x000fe20000300000 */
.L_x_28:
[----:B-1----:R-:W-:Y:S05]  /*1fb0*/  @P0 BRA `(.L_x_29) ;  /* 0x0000000000080947 */ /* 0x002fea0003800000 */
[----:B------:R-:W1:Y:S02]  /*1fc0*/  SYNCS.PHASECHK.TRANS64.TRYWAIT P0, [UR9], R18 ;  /* 0x00000012ff0075a7 */ /* 0x000e640008000149 */
[----:B-1----:R-:W-:Y:S05]  /*1fd0*/  @!P0 BRA `(.L_x_30) ;  /* 0x0000004800708947 */ /* 0x002fea0003800000 */
.L_x_29:
[----:B------:R-:W-:Y:S01]  /*1fe0*/  UISETP.NE.AND UP0, UPT, UR7, URZ, UPT ;  /* 0x0000003f0700728c */ /* 0x000fe2000bf05270 */
[----:B------:R-:W-:Y:S01]  /*1ff0*/  WARPGROUP.ARRIVE ;  /* 0x00000000000079c5 */ /* 0x000fe20000000000 */
[----:B------:R-:W-:Y:S02]  /*2000*/  ULEA UR10, UR19, UR17, 0x8 ;  /* 0x00000011130a7291 */ /* 0x000fe4000f8e403f */
[----:B------:R-:W-:Y:S01]  /*2010*/  USEL UR8, UR8, URZ, !UP0 ;  /* 0x0000003f08087287 */ /* 0x000fe2000c000000 */
[----:B------:R-:W-:Y:S01]  /*2020*/  UMOV UR9, 0x80000020 ;  /* 0x8000002000097882 */ /* 0x000fe20000000000 */
[----:B------:R-:W-:Y:S02]  /*2030*/  UMOV UR11, 0x80000020 ;  /* 0x80000020000b7882 */ /* 0x000fe40000000000 */
[----:B------:R-:W-:Y:S02]  /*2040*/  UISETP.NE.U32.AND UP0, UPT, UR8, URZ, UPT ;  /* 0x0000003f0800728c */ /* 0x000fe4000bf05070 */
[----:B------:R-:W-:-:S02]  /*2050*/  ULEA UR8, UR19, UR18, 0x8 ;  /* 0x0000001213087291 */ /* 0x000fc4000f8e403f */
[----:B------:R-:W-:-:S07]  /*2060*/  UIADD3 UR6, UR6, 0x2, URZ ;  /* 0x0000000206067890 */ /* 0x000fce000fffe03f */
[----:B------:R-:W-:Y:S01]  /*2070*/  QGMMA.64x64x32.F32.E4M3.E4M3 R24, gdesc[UR8], R24, UP0 ;  /* 0x00e00000081879f3 */ /* 0x000fe2000bf00818 */
[----:B------:R-:W-:Y:S02]  /*2080*/  UIADD3 UR8, UR8, 0x2, URZ ;  /* 0x0000000208087890 */ /* 0x000fe4000fffe03f */
[----:B------:R-:W-:Y:S01]  /*2090*/  UIADD3 UR10, UR10, 0x2, URZ ;  /* 0x000000020a0a7890 */ /* 0x000fe2000fffe03f */
[----:B------:R-:W-:Y:S01]  /*20a0*/  UMOV UR9, 0x80000020 ;  /* 0x8000002000097882 */ /* 0x000fe20000000000 */
[----:B------:R-:W-:Y:S01]  /*20b0*/  UMOV UR11, 0x80000020 ;  /* 0x80000020000b7882 */ /* 0x000fe20000000000 */
[----:B------:R-:W-:-:S04]  /*20c0*/  UISETP.NE.AND UP0, UPT, UR6, UR25, UPT ;  /* 0x000000190600728c */ /* 0x000fc8000bf05270 */
[----:B------:R-:W-:-:S06]  /*20d0*/  USEL UR7, URZ, 0x1, UP0 ;  /* 0x000000013f077887 */ /* 0x000fcc0008000000 */
[----:B------:R-:W-:Y:S01]  /*20e0*/  ISETP.NE.AND P0, PT, RZ, UR7, PT ;  /* 0x00000007ff007c0c */ /* 0x000fe2000bf05270 */
[----:B------:R-:W-:Y:S03]  /*20f0*/  QGMMA.64x64x32.F32.E4M3.E4M3 R24, gdesc[UR8], R24, gsb0 ;  /* 0x00e00000081879f3 */ /* 0x000fe60008000818 */
[----:B------:R-:W-:-:S09]  /*2100*/  WARPGROUP.DEPBAR.LE gsb0, 0x1 ;  /* 0x00008000000079c5 */ /* 0x000fd20000010100 */
[----:B------:R-:W-:Y:S05]  /*2110*/  @!P0 BRA `(.L_x_31) ;  /* 0x0000000000888947 */ /* 0x000fea0003800000 */
[----:B------:R-:W-:Y:S02]  /*2120*/  WARPGROUP.DEPBAR.LE gsb0, 0x0 ;  /* 0x00008000000079c5 */ /* 0x000fe40000010000 */
[----:B------:R-:W-:-:S01]  /*2130*/  FADD R85, R24, R85 ;  /* 0x0000005518557221 */ /* 0x000fc20000000000 */
[----:B------:R-:W-:Y:S01]  /*2140*/  FADD R84, R25, R84 ;  /* 0x0000005419547221 */ /* 0x000fe20000000000 */
        /* <DEDUP_REMOVED lines=30> */
[----:B------:R-:W-:-:S06]  /*2330*/  UMOV UR6, URZ ;  /* 0x0000003f00067c82 */ /* 0x000fcc0008000000 */
.L_x_31:
[----:B------:R-:W-:Y:S05]  /*2340*/  @!P1 BRA `(.L_x_32) ;  /* 0x0000000000049947 */ /* 0x000fea0003800000 */
[----:B------:R-:W-:Y:S01]  /*2350*/  BPT.TRAP 0x1 ;  /* 0x000000040000795c */ /* 0x000fe20000300000 */
.L_x_32:
[----:B------:R-:W-:-:S13]  /*2360*/  ISETP.NE.AND P0, PT, R13, RZ, PT ;  /* 0x000000ff0d00720c */ /* 0x000fda0003f05270 */
[----:B01----:R-:W-:-:S05]  /*2370*/  @P0 LEA R18, R17, UR12, 0x3 ;  /* 0x0000000c11120c11 */ /* 0x003fca000f8e18ff */
[----:B------:R-:W-:-:S05]  /*2380*/  @P0 VIADD R19, R18, 0x28 ;  /* 0x0000002812130836 */ /* 0x000fca0000000000 */
[----:B------:R-:W-:-:S04]  /*2390*/  @P0 PRMT R19, R12, 0x654, R19 ;  /* 0x000006540c130816 */ /* 0x000fc80000000013 */
[----:B------:R0:W-:Y:S01]  /*23a0*/  @P0 SYNCS.ARRIVE.TRANS64.RED.A1T0 RZ, [R19+URZ], RZ ;  /* 0x000000ff13ff09a7 */ /* 0x0001e2000810043f */
[----:B------:R-:W-:-:S13]  /*23b0*/  ISETP.GT.U32.AND P0, PT, R7, 0x1, PT ;  /* 0x000000010700780c */ /* 0x000fda0003f04070 */
[----:B0-----:R-:W-:Y:S05]  /*23c0*/  @P0 BRA `(.L_x_33) ;  /* 0x0000000000040947 */ /* 0x001fea0003800000 */
[----:B------:R-:W-:Y:S01]  /*23d0*/  BPT.TRAP 0x1 ;  /* 0x000000040000795c */ /* 0x000fe20000300000 */
.L_x_33:
[----:B------:R-:W-:Y:S01]  /*23e0*/  UIADD3 UR19, UR19, 0x1, URZ ;  /* 0x0000000113137890 */ /* 0x000fe2000fffe03f */
[C---:B------:R-:W-:Y:S01]  /*23f0*/  ISETP.GT.AND P1, PT, R16.reuse, 0x1, PT ;  /* 0x000000011000780c */ /* 0x040fe20003f24270 */
[----:B------:R-:W-:Y:S02]  /*2400*/  VIADD R17, R17, 0x1 ;  /* 0x0000000111117836 */ /* 0x000fe40000000000 */
[----:B------:R-:W-:Y:S01]  /*2410*/  UISETP.NE.AND UP0, UPT, UR19, 0x5, UPT ;  /* 0x000000051300788c */ /* 0x000fe2000bf05270 */
[----:B------:R-:W-:Y:S02]  /*2420*/  VIADD R16, R16, 0xffffffff ;  /* 0xffffffff10107836 */ /* 0x000fe40000000000 */
[C---:B------:R-:W-:Y:S01]  /*2430*/  ISETP.NE.AND P0, PT, R17.reuse, 0x5, PT ;  /* 0x000000051100780c */ /* 0x040fe20003f05270 */
[----:B------:R-:W-:Y:S02]  /*2440*/  USEL UR8, URZ, 0x1, UP0 ;  /* 0x000000013f087887 */ /* 0x000fe40008000000 */
[----:B------:R-:W-:Y:S01]  /*2450*/  USEL UR19, UR19, URZ, UP0 ;  /* 0x0000003f13137287 */ /* 0x000fe20008000000 */
[----:B------:R-:W-:-:S03]  /*2460*/  SEL R17, R17, RZ, P0 ;  /* 0x000000ff11117207 */ /* 0x000fc60000000000 */
[----:B------:R-:W-:Y:S01]  /*2470*/  LOP3.LUT R88, R88, UR8, RZ, 0x3c, !PT ;  /* 0x0000000858587c12 */ /* 0x000fe2000f8e3cff */
[----:B------:R-:W-:Y:S01]  /*2480*/  UMOV UR8, 0x1 ;  /* 0x0000000100087882 */ /* 0x000fe20000000000 */
[----:B------:R-:W-:Y:S06]  /*2490*/  @P1 BRA `(.L_x_34) ;  /* 0xfffffff800a41947 */ /* 0x000fec000383ffff */
.L_x_26:
[----:B------:R-:W-:Y:S01]  /*24a0*/  UISETP.NE.AND UP0, UPT, UR6, URZ, UPT ;  /* 0x0000003f0600728c */ /* 0x000fe2000bf05270 */
[----:B01----:R-:W0:Y:S01]  /*24b0*/  LDC R16, c[0x0][0x28c] ;  /* 0x0000a300ff107b82 */ /* 0x003e220000000800 */
[----:B------:R-:W-:Y:S02]  /*24c0*/  IMAD.U32 R17, RZ, RZ, UR24 ;  /* 0x00000018ff117e24 */ /* 0x000fe4000f8e00ff */
[----:B------:R-:W-:-:S06]  /*24d0*/  USEL UR6, URZ, 0x1, !UP0 ;  /* 0x000000013f067887 */ /* 0x000fcc000c000000 */
[----:B------:R-:W-:-:S13]  /*24e0*/  ISETP.NE.AND P0, PT, RZ, UR6, PT ;  /* 0x00000006ff007c0c */ /* 0x000fda000bf05270 */
[----:B------:R-:W-:Y:S05]  /*24f0*/  @!P0 BRA `(.L_x_35) ;  /* 0x0000000000848947 */ /* 0x000fea0003800000 */
[----:B------:R-:W-:Y:S02]  /*2500*/  WARPGROUP.DEPBAR.LE gsb0, 0x0 ;  /* 0x00008000000079c5 */ /* 0x000fe40000010000 */
[----:B------:R-:W-:Y:S01]  /*2510*/  FADD R85, R24, R85 ;  /* 0x0000005518557221 */ /* 0x000fe20000000000 */
        /* <DEDUP_REMOVED lines=30> */
[----:B------:R-:W-:-:S07]  /*2700*/  FADD R22, R22, R55 ;  /* 0x0000003716167221 */ /* 0x000fce0000000000 */
.L_x_35:
[----:B0-----:R-:W-:Y:S01]  /*2710*/  ISETP.GE.AND P0, PT, R16, 0x1, PT ;  /* 0x000000011000780c */ /* 0x001fe20003f06270 */
[----:B------:R0:W-:Y:S01]  /*2720*/  SYNCS.ARRIVE.TRANS64.A1T0 RZ, [R17+UR23], RZ ;  /* 0x000000ff11ff79a7 */ /* 0x0001e20008100017 */
[----:B------:R-:W-:-:S11]  /*2730*/  WARPGROUP.DEPBAR.LE gsb0, 0x0 ;  /* 0x00008000000079c5 */ /* 0x000fd60000010000 */
[----:B------:R-:W-:Y:S05]  /*2740*/  @!P0 BRA `(.L_x_36) ;  /* 0x0000000000488947 */ /* 0x000fea0003800000 */
[----:B------:R-:W-:-:S13]  /*2750*/  ISETP.NE.AND P0, PT, R86, 0x3, PT ;  /* 0x000000035600780c */ /* 0x000fda0003f05270 */
[----:B------:R-:W-:Y:S05]  /*2760*/  @!P0 BRA `(.L_x_37) ;  /* 0x0000000000048947 */ /* 0x000fea0003800000 */
[----:B------:R-:W-:Y:S01]  /*2770*/  BPT.TRAP 0x1 ;  /* 0x000000040000795c */ /* 0x000fe20000300000 */
.L_x_37:
[----:B------:R-:W-:-:S13]  /*2780*/  ISETP.NE.AND P0, PT, R13, RZ, PT ;  /* 0x000000ff0d00720c */ /* 0x000fda0003f05270 */
[----:B------:R-:W-:-:S05]  /*2790*/  VOTEU.ANY UP0, P0 ;  /* 0x00000000003f7886 */ /* 0x000fca0000000100 */
[----:B------:R-:W-:-:S06]  /*27a0*/  @UP0 UIADD3 UR6, UR14, UR5, URZ ;  /* 0x000000050e060290 */ /* 0x000fcc000fffe03f */
[----:B------:R-:W-:Y:S02]  /*27b0*/  IMAD.U32 R16, RZ, RZ, UR6 ;  /* 0x00000006ff107e24 */ /* 0x000fe4000f8e00ff */
[----:B------:R-:W-:Y:S02]  /*27c0*/  IMAD.U32 R19, RZ, RZ, UR6 ;  /* 0x00000006ff137e24 */ /* 0x000fe4000f8e00ff */
[----:B0-----:R-:W-:-:S05]  /*27d0*/  @P0 IMAD.WIDE.U32 R16, R16, -0x33333333, RZ ;  /* 0xcccccccd10100825 */ /* 0x001fca00078e00ff */
[----:B------:R-:W-:-:S05]  /*27e0*/  @P0 SHF.R.U32.HI R16, RZ, 0x2, R17 ;  /* 0x00000002ff100819 */ /* 0x000fca0000011611 */
[----:B------:R-:W-:-:S05]  /*27f0*/  @P0 IMAD R16, R16, -0x5, R19 ;  /* 0xfffffffb10100824 */ /* 0x000fca00078e0213 */
[----:B------:R-:W-:-:S05]  /*2800*/  @P0 LEA R16, R16, UR12, 0x3 ;  /* 0x0000000c10100c11 */ /* 0x000fca000f8e18ff */
[----:B------:R-:W-:-:S05]  /*2810*/  @P0 VIADD R17, R16, 0x28 ;  /* 0x0000002810110836 */ /* 0x000fca0000000000 */
[----:B------:R-:W-:-:S04]  /*2820*/  @P0 PRMT R17, R12, 0x654, R17 ;  /* 0x000006540c110816 */ /* 0x000fc80000000011 */
[----:B------:R1:W-:Y:S01]  /*2830*/  @P0 SYNCS.ARRIVE.TRANS64.RED.A1T0 RZ, [R17+URZ], RZ ;  /* 0x000000ff11ff09a7 */ /* 0x0003e2000810043f */
[----:B------:R-:W-:-:S13]  /*2840*/  ISETP.GT.U32.AND P0, PT, R7, 0x1, PT ;  /* 0x000000010700780c */ /* 0x000fda0003f04070 */
[----:B-1----:R-:W-:Y:S05]  /*2850*/  @P0 BRA `(.L_x_36) ;  /* 0x0000000000040947 */ /* 0x002fea0003800000 */
[----:B------:R-:W-:Y:S01]  /*2860*/  BPT.TRAP 0x1 ;  /* 0x000000040000795c */ /* 0x000fe20000300000 */
.L_x_36:
[----:B------:R-:W-:Y:S01]  /*2870*/  SHF.L.U32 R16, R87, 0x1f, RZ ;  /* 0x0000001f57107819 */ /* 0x000fe200000006ff */
[----:B------:R-:W-:Y:S01]  /*2880*/  UIADD3 UR5, UR22, UR5, URZ ;  /* 0x0000000516057290 */ /* 0x000fe2000fffe03f */
[----:B------:R-:W1:Y:S01]  /*2890*/  LDC R31, c[0x0][0x288] ;  /* 0x0000a200ff1f7b82 */ /* 0x000e620000000800 */
[----:B------:R-:W-:Y:S01]  /*28a0*/  UISETP.GE.U32.AND UP1, UPT, UR22, 0x5, UPT ;  /* 0x000000051600788c */ /* 0x000fe2000bf26070 */
[----:B------:R-:W-:Y:S01]  /*28b0*/  IMAD.SHL.U32 R24, R20, 0x2, RZ ;  /* 0x0000000214187824 */ /* 0x000fe200078e00ff */
[----:B------:R-:W-:Y:S02]  /*28c0*/  UISETP.GT.U32.AND UP0, UPT, UR5, 0x4, UPT ;  /* 0x000000040500788c */ /* 0x000fe4000bf04070 */
[----:B------:R-:W-:Y:S02]  /*28d0*/  UIMAD.WIDE.U32 UR6, UR5, -0x33333333, URZ ;  /* 0xcccccccd050678a5 */ /* 0x000fe4000f8e003f */
[----:B------:R-:W-:Y:S01]  /*28e0*/  UISETP.LT.U32.AND UP0, UPT, UR22, 0x5, UP0 ;  /* 0x000000051600788c */ /* 0x000fe20008701070 */
[----:B------:R-:W4:Y:S01]  /*28f0*/  SYNCS.PHASECHK.TRANS64.TRYWAIT P0, [UR15+0x8], R16 ;  /* 0x00000810ff0075a7 */ /* 0x000f22000800014f */
[----:B------:R-:W-:Y:S01]  /*2900*/  USHF.R.U32.HI UR6, URZ, 0x2, UR7 ;  /* 0x000000023f067899 */ /* 0x000fe20008011607 */
[----:B------:R-:W-:Y:S01]  /*2910*/  SHF.R.S32.HI R25, RZ, 0x1f, R24 ;  /* 0x0000001fff197819 */ /* 0x000fe20000011418 */
[----:B------:R-:W-:-:S02]  /*2920*/  USEL UR8, URZ, 0x1, !UP0 ;  /* 0x000000013f087887 */ /* 0x000fc4000c000000 */
[----:B------:R-:W-:Y:S02]  /*2930*/  UIMAD UR5, UR6, -0x5, UR5 ;  /* 0xfffffffb060578a4 */ /* 0x000fe4000f8e0205 */
[----:B------:R-:W-:-:S04]  /*2940*/  ULOP3.LUT UR4, UR4, UR8, URZ, 0x3c, !UPT ;  /* 0x0000000804047292 */ /* 0x000fc8000f8e3c3f */
[----:B------:R-:W-:Y:S01]  /*2950*/  @UP1 ULOP3.LUT UR4, UR4, 0x1, UR6, 0x78, !UPT ;  /* 0x0000000104041892 */ /* 0x000fe2000f8e7806 */
[----:B-1--4-:R-:W-:Y:S11]  /*2960*/  @!P0 BRA `(.L_x_38) ;  /* 0x0000004000248947 */ /* 0x012ff60003800000 */
.L_x_133:
[----:B------:R-:W-:Y:S01]  /*2970*/  IMAD.SHL.U32 R33, R4, 0x40, RZ ;  /* 0x0000004004217824 */ /* 0x000fe200078e00ff */
[----:B------:R-:W-:Y:S01]  /*2980*/  ULDC UR8, c[0x0][0x284] ;  /* 0x0000a10000087ab9 */ /* 0x000fe20000000800 */
[----:B------:R-:W-:Y:S01]  /*2990*/  IMAD.SHL.U32 R4, R6, 0x40, RZ ;  /* 0x0000004006047824 */ /* 0x000fe200078e00ff */
[----:B------:R-:W-:Y:S01]  /*29a0*/  SHF.R.S32.HI R32, RZ, 0x1f, R5 ;  /* 0x0000001fff207819 */ /* 0x000fe20000011405 */
[----:B------:R-:W-:Y:S01]  /*29b0*/  ULDC.64 UR6, c[0x0][0x5d0] ;  /* 0x0001740000067ab9 */ /* 0x000fe20000000a00 */
[----:B------:R-:W-:Y:S01]  /*29c0*/  SHF.R.S32.HI R30, RZ, 0x1f, R33 ;  /* 0x0000001fff1e7819 */ /* 0x000fe20000011421 */
[----:B0-----:R-:W-:Y:S01]  /*29d0*/  IMAD.WIDE.U32 R16, R5, UR6, R24 ;  /* 0x0000000605107c25 */ /* 0x001fe2000f8e0018 */
[----:B------:R-:W-:-:S03]  /*29e0*/  ISETP.GE.AND P0, PT, R4, UR8, PT ;  /* 0x0000000804007c0c */ /* 0x000fc6000bf06270 */
[----:B------:R-:W-:Y:S01]  /*29f0*/  IMAD R18, R32, UR6, RZ ;  /* 0x0000000620127c24 */ /* 0x000fe2000f8e02ff */
[C---:B------:R-:W-:Y:S02]  /*2a00*/  ISETP.GE.OR P0, PT, R33.reuse, R31, P0 ;  /* 0x0000001f2100720c */ /* 0x040fe40000706670 */
[----:B------:R-:W-:Y:S01]  /*2a10*/  IADD3 R16, P1, R33, R16, RZ ;  /* 0x0000001021107210 */ /* 0x000fe20007f3e0ff */
[----:B------:R-:W-:-:S05]  /*2a20*/  IMAD R19, R5, UR7, R18 ;  /* 0x0000000705137c24 */ /* 0x000fca000f8e0212 */
[----:B------:R-:W-:-:S05]  /*2a30*/  IADD3.X R17, R30, R17, R19, P1, !PT ;  /* 0x000000111e117210 */ /* 0x000fca0000ffe413 */
[----:B------:R-:W-:Y:S05]  /*2a40*/  @P0 BRA `(.L_x_39) ;  /* 0x0000002400a80947 */ /* 0x000fea0003800000 */
[----:B------:R-:W0:Y:S01]  /*2a50*/  LDC.64 R26, c[0x0][0x5c8] ;  /* 0x00017200ff1a7b82 */ /* 0x000e220000000a00 */
[----:B------:R-:W-:Y:S01]  /*2a60*/  IMAD.WIDE R28, R6, 0x40, R10 ;  /* 0x00000040061c7825 */ /* 0x000fe200078e020a */
[----:B------:R-:W-:Y:S01]  /*2a70*/  ULDC.64 UR6, c[0x0][0x5c0] ;  /* 0x0001700000067ab9 */ /* 0x000fe20000000a00 */
[----:B------:R-:W-:Y:S02]  /*2a80*/  BSSY B0, `(.L_x_39) ;  /* 0x0000266000007945 */ /* 0x000fe40003800000 */
[-C--:B0-----:R-:W-:Y:S02]  /*2a90*/  IMAD R6, R29, R26.reuse, RZ ;  /* 0x0000001a1d067224 */ /* 0x081fe400078e02ff */
[----:B------:R-:W-:-:S04]  /*2aa0*/  IMAD.WIDE.U32 R16, R28, R26, R16 ;  /* 0x0000001a1c107225 */ /* 0x000fc800078e0010 */
[----:B------:R-:W-:Y:S01]  /*2ab0*/  IMAD R19, R28, R27, R6 ;  /* 0x0000001b1c137224 */ /* 0x000fe200078e0206 */
[----:B------:R-:W-:Y:S02]  /*2ac0*/  LEA R18, P0, R26, R16, 0x3 ;  /* 0x000000101a127211 */ /* 0x000fe400078018ff */
[----:B------:R-:W-:Y:S01]  /*2ad0*/  IADD3 R16, P1, R16, UR6, RZ ;  /* 0x0000000610107c10 */ /* 0x000fe2000ff3e0ff */
[----:B------:R-:W-:Y:S01]  /*2ae0*/  IMAD.IADD R19, R17, 0x1, R19 ;  /* 0x0000000111137824 */ /* 0x000fe200078e0213 */
[----:B------:R-:W-:-:S04]  /*2af0*/  IADD3 R18, P2, R18, UR6, RZ ;  /* 0x0000000612127c10 */ /* 0x000fc8000ff5e0ff */
[----:B------:R-:W-:Y:S01]  /*2b00*/  LEA.HI.X R6, R26, R19, R27, 0x3, P0 ;  /* 0x000000131a067211 */ /* 0x000fe200000f1c1b */
[----:B------:R-:W-:Y:S01]  /*2b10*/  IMAD R26, R20, -0x2, R31 ;  /* 0xfffffffe141a7824 */ /* 0x000fe200078e021f */
[----:B---3-5:R-:W-:Y:S02]  /*2b20*/  FSETP.NEU.AND P0, PT, R15, RZ, PT ;  /* 0x000000ff0f00720b */ /* 0x028fe40003f0d000 */
[----:B------:R-:W-:Y:S01]  /*2b30*/  IADD3.X R17, R19, UR7, RZ, P1, !PT ;  /* 0x0000000713117c10 */ /* 0x000fe20008ffe4ff */
[----:B------:R-:W-:Y:S01]  /*2b40*/  IMAD.IADD R26, R26, 0x1, -R33 ;  /* 0x000000011a1a7824 */ /* 0x000fe200078e0a21 */
[----:B------:R-:W-:Y:S01]  /*2b50*/  IADD3.X R19, R6, UR7, RZ, P2, !PT ;  /* 0x0000000706137c10 */ /* 0x000fe200097fe4ff */
[----:B------:R-:W-:-:S08]  /*2b60*/  IMAD.IADD R6, R21, 0x1, -R4 ;  /* 0x0000000115067824 */ /* 0x000fd000078e0a04 */
[----:B------:R-:W-:Y:S05]  /*2b70*/  @!P0 BRA `(.L_x_40) ;  /* 0x0000001c00188947 */ /* 0x000fea0003800000 */
[----:B------:R-:W-:Y:S01]  /*2b80*/  ULDC.64 UR6, c[0x0][0x5b8] ;  /* 0x00016e0000067ab9 */ /* 0x000fe20000000a00 */
[----:B------:R-:W-:Y:S01]  /*2b90*/  ULDC.64 UR8, c[0x0][0x5a8] ;  /* 0x00016a0000087ab9 */ /* 0x000fe20000000a00 */
[----:B------:R-:W-:Y:S01]  /*2ba0*/  IMAD.WIDE.U32 R24, R5, UR6, R24 ;  /* 0x0000000605187c25 */ /* 0x000fe2000f8e0018 */
[----:B------:R-:W-:Y:S03]  /*2bb0*/  BSSY B1, `(.L_x_41) ;  /* 0x0000010000017945 */ /* 0x000fe60003800000 */
[----:B------:R-:W-:Y:S01]  /*2bc0*/  IMAD R4, R32, UR6, RZ ;  /* 0x0000000620047c24 */ /* 0x000fe2000f8e02ff */
[----:B------:R-:W-:-:S03]  /*2bd0*/  IADD3 R24, P0, R33, R24, RZ ;  /* 0x0000001821187210 */ /* 0x000fc60007f1e0ff */
[----:B------:R-:W-:Y:S01]  /*2be0*/  IMAD R5, R5, UR7, R4 ;  /* 0x0000000705057c24 */ /* 0x000fe2000f8e0204 */
[----:B------:R-:W-:Y:S02]  /*2bf0*/  ULDC.64 UR6, c[0x0][0x5b0] ;  /* 0x00016c0000067ab9 */ /* 0x000fe40000000a00 */
[----:B------:R-:W-:Y:S02]  /*2c00*/  IMAD R27, R29, UR6, RZ ;  /* 0x000000061d1b7c24 */ /* 0x000fe4000f8e02ff */
[----:B------:R-:W-:Y:S02]  /*2c10*/  IADD3.X R25, R30, R25, R5, P0, !PT ;  /* 0x000000191e197210 */ /* 0x000fe400007fe405 */
[----:B------:R-:W-:Y:S01]  /*2c20*/  ISETP.GE.AND P0, PT, R26, 0x1, PT ;  /* 0x000000011a00780c */ /* 0x000fe20003f06270 */
[C---:B------:R-:W-:Y:S02]  /*2c30*/  IMAD R27, R28.reuse, UR7, R27 ;  /* 0x000000071c1b7c24 */ /* 0x040fe4000f8e021b */
[----:B------:R-:W-:Y:S01]  /*2c40*/  IMAD.WIDE.U32 R4, R28, UR6, R24 ;  /* 0x000000061c047c25 */ /* 0x000fe2000f8e0018 */
[----:B------:R-:W-:-:S02]  /*2c50*/  ISETP.LT.OR P3, PT, R6, 0x1, !P0 ;  /* 0x000000010600780c */ /* 0x000fc40004761670 */
[----:B------:R-:W-:-:S04]  /*2c60*/  IADD3 R4, P1, R4, UR8, RZ ;  /* 0x0000000804047c10 */ /* 0x000fc8000ff3e0ff */
[--C-:B------:R-:W-:Y:S02]  /*2c70*/  IADD3.X R5, R5, UR9, R27.reuse, P1, !PT ;  /* 0x0000000905057c10 */ /* 0x100fe40008ffe41b */
[----:B------:R-:W-:-:S05]  /*2c80*/  PRMT R27, RZ, 0x7610, R27 ;  /* 0x00007610ff1b7816 */ /* 0x000fca000000001b */
[----:B------:R-:W-:Y:S05]  /*2c90*/  @P3 BRA `(.L_x_42) ;  /* 0x0000000000043947 */ /* 0x000fea0003800000 */
[----:B------:R0:W5:Y:S02]  /*2ca0*/  LDG.E.U8 R27, desc[UR20][R4.64] ;  /* 0x00000014041b7981 */ /* 0x000164000c1e1100 */
.L_x_42:
[----:B------:R-:W-:Y:S05]  /*2cb0*/  BSYNC B1 ;  /* 0x0000000000017941 */ /* 0x000fea0003800000 */
.L_x_41:
[----:B-----5:R-:W-:Y:S01]  /*2cc0*/  LOP3.LUT R27, R27, 0xff, RZ, 0xc0, !PT ;  /* 0x000000ff1b1b7812 */ /* 0x020fe200078ec0ff */
[----:B------:R-:W-:Y:S01]  /*2cd0*/  BSSY B1, `(.L_x_43) ;  /* 0x000000c000017945 */ /* 0x000fe20003800000 */
[----:B------:R-:W-:Y:S02]  /*2ce0*/  ISETP.GE.AND P1, PT, R26, 0x2, PT ;  /* 0x000000021a00780c */ /* 0x000fe40003f26270 */
[----:B------:R-:W-:Y:S02]  /*2cf0*/  F2FP.F16.E4M3.UNPACK_B R27, R27 ;  /* 0x0000001bff1b723e */ /* 0x000fe400020006ff */
[----:B------:R-:W-:-:S03]  /*2d00*/  ISETP.LT.OR P2, PT, R6, 0x1, !P1 ;  /* 0x000000010600780c */ /* 0x000fc60004f41670 */
[----:B------:R-:W-:Y:S01]  /*2d10*/  HADD2.F32 R30, -RZ, R27.H0_H0 ;  /* 0x2000001bff1e7230 */ /* 0x000fe20000004100 */
[----:B------:R-:W-:-:S04]  /*2d20*/  PRMT R27, RZ, 0x7610, R27 ;  /* 0x00007610ff1b7816 */ /* 0x000fc8000000001b */
[----:B------:R-:W-:-:S04]  /*2d30*/  FMUL R30, R30, R15 ;  /* 0x0000000f1e1e7220 */ /* 0x000fc80000400000 */
[----:B--2---:R-:W-:-:S05]  /*2d40*/  FFMA R30, R85, R14, R30 ;  /* 0x0000000e551e7223 */ /* 0x004fca000000001e */
[----:B------:R-:W-:-:S05]  /*2d50*/  F2FP.SATFINITE.E4M3.F32.PACK_AB_MERGE_C R31, RZ, R30, RZ ;  /* 0x0000001eff1f723e */ /* 0x000fca00048070ff */
[----:B------:R1:W-:Y:S01]  /*2d60*/  @!P3 STG.E.U8 desc[UR20][R16.64], R31 ;  /* 0x0000001f1000b986 */ /* 0x0003e2000c101114 */
[----:B------:R-:W-:Y:S05]  /*2d70*/  @P2 BRA `(.L_x_44) ;  /* 0x0000000000042947 */ /* 0x000fea0003800000 */
[----:B------:R2:W5:Y:S02]  /*2d80*/  LDG.E.U8 R27, desc[UR20][R4.64+0x1] ;  /* 0x00000114041b7981 */ /* 0x000564000c1e1100 */
.L_x_44:
[----:B------:R-:W-:Y:S05]  /*2d90*/  BSYNC B1 ;  /* 0x0000000000017941 */ /* 0x000fea0003800000 */
.L_x_43:
[----:B-----5:R-:W-:Y:S01]  /*2da0*/  LOP3.LUT R27, R27, 0xff, RZ, 0xc0, !PT ;  /* 0x000000ff1b1b7812 */ /* 0x020fe200078ec0ff */
[----:B------:R-:W-:Y:S01]  /*2db0*/  BSSY B1, `(.L_x_45) ;  /* 0x0000012000017945 */ /* 0x000fe20003800000 */
[----:B-1----:R-:W-:Y:S02]  /*2dc0*/  IADD3 R31, P3, R28, 0x8, RZ ;  /* 0x000000081c1f7810 */ /* 0x002fe40007f7e0ff */
[----:B------:R-:W-:Y:S02]  /*2dd0*/  F2FP.F16.E4M3.UNPACK_B R27, R27 ;  /* 0x0000001bff1b723e */ /* 0x000fe400020006ff */
[----:B------:R-:W-:Y:S01]  /*2de0*/  ISETP.LT.OR P0, PT, R6, 0x9, !P0 ;  /* 0x000000090600780c */ /* 0x000fe20004701670 */
[----:B------:R-:W-:Y:S02]  /*2df0*/  IMAD.X R29, RZ, RZ, R29, P3 ;  /* 0x000000ffff1d7224 */ /* 0x000fe400018e061d */
[----:B------:R-:W-:Y:S02]  /*2e00*/  HADD2.F32 R28, -RZ, R27.H0_H0 ;  /* 0x2000001bff1c7230 */ /* 0x000fe40000004100 */
[----:B------:R-:W-:-:S04]  /*2e10*/  IMAD.WIDE.U32 R24, R31, UR6, R24 ;  /* 0x000000061f187c25 */ /* 0x000fc8000f8e0018 */
[----:B------:R-:W-:Y:S01]  /*2e20*/  FMUL R27, R28, R15 ;  /* 0x0000000f1c1b7220 */ /* 0x000fe20000400000 */
[----:B------:R-:W-:Y:S01]  /*2e30*/  IMAD R28, R29, UR6, RZ ;  /* 0x000000061d1c7c24 */ /* 0x000fe2000f8e02ff */
[----:B------:R-:W-:Y:S02]  /*2e40*/  IADD3 R24, P3, R24, UR8, RZ ;  /* 0x0000000818187c10 */ /* 0x000fe4000ff7e0ff */
[----:B------:R-:W-:Y:S01]  /*2e50*/  FFMA R27, R84, R14, R27 ;  /* 0x0000000e541b7223 */ /* 0x000fe2000000001b */
[----:B------:R-:W-:-:S04]  /*2e60*/  IMAD R31, R31, UR7, R28 ;  /* 0x000000071f1f7c24 */ /* 0x000fc8000f8e021c */
[----:B------:R-:W-:Y:S02]  /*2e70*/  F2FP.SATFINITE.E4M3.F32.PACK_AB_MERGE_C R29, RZ, R27, RZ ;  /* 0x0000001bff1d723e */ /* 0x000fe400048070ff */
[----:B------:R-:W-:Y:S02]  /*2e80*/  IADD3.X R25, R25, UR9, R31, P3, !PT ;  /* 0x0000000919197c10 */ /* 0x000fe40009ffe41f */
[----:B------:R-:W-:Y:S01]  /*2e90*/  PRMT R27, RZ, 0x7610, R27 ;  /* 0x00007610ff1b7816 */ /* 0x000fe2000000001b */
[----:B------:R1:W-:Y:S01]  /*2ea0*/  @!P2 STG.E.U8 desc[UR20][R16.64+0x1], R29 ;  /* 0x0000011d1000a986 */ /* 0x0003e2000c101114 */
[----:B------:R-:W-:Y:S05]  /*2eb0*/  @P0 BRA `(.L_x_46) ;  /* 0x0000000000040947 */ /* 0x000fea0003800000 */
[----:B------:R3:W5:Y:S02]  /*2ec0*/  LDG.E.U8 R27, desc[UR20][R24.64] ;  /* 0x00000014181b7981 */ /* 0x000764000c1e1100 */
.L_x_46:
[----:B------:R-:W-:Y:S05]  /*2ed0*/  BSYNC B1 ;  /* 0x0000000000017941 */ /* 0x000fea0003800000 */
.L_x_45:
[----:B-----5:R-:W-:Y:S01]  /*2ee0*/  LOP3.LUT R27, R27, 0xff, RZ, 0xc0, !PT ;  /* 0x000000ff1b1b7812 */ /* 0x020fe200078ec0ff */
[----:B------:R-:W-:Y:S01]  /*2ef0*/  BSSY B1, `(.L_x_47) ;  /* 0x000000b000017945 */ /* 0x000fe20003800000 */
[----:B------:R-:W-:Y:S02]  /*2f00*/  ISETP.LT.OR P1, PT, R6, 0x9, !P1 ;  /* 0x000000090600780c */ /* 0x000fe40004f21670 */
[----:B------:R-:W-:-:S05]  /*2f10*/  F2FP.F16.E4M3.UNPACK_B R27, R27 ;  /* 0x0000001bff1b723e */ /* 0x000fca00020006ff */
[----:B------:R-:W-:Y:S01]  /*2f20*/  HADD2.F32 R28, -RZ, R27.H0_H0 ;  /* 0x2000001bff1c7230 */ /* 0x000fe20000004100 */
[----:B------:R-:W-:-:S04]  /*2f30*/  PRMT R27, RZ, 0x7610, R27 ;  /* 0x00007610ff1b7816 */ /* 0x000fc8000000001b */
[----:B------:R-:W-:-:S04]  /*2f40*/  FMUL R28, R28, R15 ;  /* 0x0000000f1c1c7220 */ /* 0x000fc80000400000 */
[----:B------:R-:W-:-:S05]  /*2f50*/  FFMA R28, R83, R14, R28 ;  /* 0x0000000e531c7223 */ /* 0x000fca000000001c */
[----:B-1----:R-:W-:-:S05]  /*2f60*/  F2FP.SATFINITE.E4M3.F32.PACK_AB_MERGE_C R29, RZ, R28, RZ ;  /* 0x0000001cff1d723e */ /* 0x002fca00048070ff */
[----:B------:R1:W-:Y:S01]  /*2f70*/  @!P0 STG.E.U8 desc[UR20][R18.64], R29 ;  /* 0x0000001d12008986 */ /* 0x0003e2000c101114 */
[----:B------:R-:W-:Y:S05]  /*2f80*/  @P1 BRA `(.L_x_48) ;  /* 0x0000000000041947 */ /* 0x000fea0003800000 */
[----:B------:R4:W5:Y:S02]  /*2f90*/  LDG.E.U8 R27, desc[UR20][R24.64+0x1] ;  /* 0x00000114181b7981 */ /* 0x000964000c1e1100 */
.L_x_48:
[----:B------:R-:W-:Y:S05]  /*2fa0*/  BSYNC B1 ;  /* 0x0000000000017941 */ /* 0x000fea0003800000 */
.L_x_47:
[----:B-----5:R-:W-:Y:S01]  /*2fb0*/  LOP3.LUT R27, R27, 0xff, RZ, 0xc0, !PT ;  /* 0x000000ff1b1b7812 */ /* 0x020fe200078ec0ff */
[----:B------:R-:W-:Y:S01]  /*2fc0*/  BSSY B1, `(.L_x_49) ;  /* 0x000000c000017945 */ /* 0x000fe20003800000 */
[----:B------:R-:W-:Y:S02]  /*2fd0*/  ISETP.GE.AND P0, PT, R26, 0x9, PT ;  /* 0x000000091a00780c */ /* 0x000fe40003f06270 */
[----:B------:R-:W-:Y:S02]  /*2fe0*/  F2FP.F16.E4M3.UNPACK_B R27, R27 ;  /* 0x0000001bff1b723e */ /* 0x000fe400020006ff */
[----:B------:R-:W-:-:S03]  /*2ff0*/  ISETP.LT.OR P2, PT, R6, 0x1, !P0 ;  /* 0x000000010600780c */ /* 0x000fc60004741670 */
[----:B------:R-:W-:-:S05]  /*3000*/  HADD2.F32 R28, -RZ, R27.H0_H0 ;  /* 0x2000001bff1c7230 */ /* 0x000fca0000004100 */
[----:B------:R-:W-:-:S04]  /*3010*/  FMUL R27, R28, R15 ;  /* 0x0000000f1c1b7220 */ /* 0x000fc80000400000 */
[----:B------:R-:W-:-:S05]  /*3020*/  FFMA R27, R82, R14, R27 ;  /* 0x0000000e521b7223 */ /* 0x000fca000000001b */
[----:B-1----:R-:W-:Y:S02]  /*3030*/  F2FP.SATFINITE.E4M3.F32.PACK_AB_MERGE_C R29, RZ, R27, RZ ;  /* 0x0000001bff1d723e */ /* 0x002fe400048070ff */
[----:B------:R-:W-:-:S03]  /*3040*/  PRMT R27, RZ, 0x7610, R27 ;  /* 0x00007610ff1b7816 */ /* 0x000fc6000000001b */
[----:B------:R1:W-:Y:S01]  /*3050*/  @!P1 STG.E.U8 desc[UR20][R18.64+0x1], R29 ;  /* 0x0000011d12009986 */ /* 0x0003e2000c101114 */
[----:B------:R-:W-:Y:S05]  /*3060*/  @P2 BRA `(.L_x_50) ;  /* 0x0000000000042947 */ /* 0x000fea0003800000 */
[----:B------:R0:W5:Y:S02]  /*3070*/  LDG.E.U8 R27, desc[UR20][R4.64+0x8] ;  /* 0x00000814041b7981 */ /* 0x000164000c1e1100 */
.L_x_50:
[----:B------:R-:W-:Y:S05]  /*3080*/  BSYNC B1 ;  /* 0x0000000000017941 */ /* 0x000fea0003800000 */
.L_x_49:
        /* <DEDUP_REMOVED lines=13> */
.L_x_52:
[----:B------:R-:W-:Y:S05]  /*3160*/  BSYNC B1 ;  /* 0x0000000000017941 */ /* 0x000fea0003800000 */
.L_x_51:
[----:B-----5:R-:W-:Y:S01]  /*3170*/  LOP3.LUT R27, R27, 0xff, RZ, 0xc0, !PT ;  /* 0x000000ff1b1b7812 */ /* 0x020fe200078ec0ff */
[----:B------:R-:W-:Y:S01]  /*3180*/  BSSY B1, `(.L_x_53) ;  /* 0x000000b000017945 */ /* 0x000fe20003800000 */
[----:B------:R-:W-:Y:S02]  /*3190*/  ISETP.LT.OR P0, PT, R6, 0x9, !P0 ;  /* 0x000000090600780c */ /* 0x000fe40004701670 */
[----:B------:R-:W-:-:S05]  /*31a0*/  F2FP.F16.E4M3.UNPACK_B R27, R27 ;  /* 0x0000001bff1b723e */ /* 0x000fca00020006ff */
        /* <DEDUP_REMOVED lines=8> */
.L_x_54:
[----:B------:R-:W-:Y:S05]  /*3230*/  BSYNC B1 ;  /* 0x0000000000017941 */ /* 0x000fea0003800000 */
.L_x_53:
        /* <DEDUP_REMOVED lines=12> */
.L_x_56:
[----:B------:R-:W-:Y:S05]  /*3300*/  BSYNC B1 ;  /* 0x0000000000017941 */ /* 0x000fea0003800000 */
.L_x_55:
        /* <DEDUP_REMOVED lines=13> */
.L_x_58:
[----:B------:R-:W-:Y:S05]  /*33e0*/  BSYNC B1 ;  /* 0x0000000000017941 */ /* 0x000fea0003800000 */
.L_x_57:
        /* <DEDUP_REMOVED lines=13> */
.L_x_60:
[----:B------:R-:W-:Y:S05]  /*34c0*/  BSYNC B1 ;  /* 0x0000000000017941 */ /* 0x000fea0003800000 */
.L_x_59:
        /* <DEDUP_REMOVED lines=12> */
.L_x_62:
[----:B------:R-:W-:Y:S05]  /*3590*/  BSYNC B1 ;  /* 0x0000000000017941 */ /* 0x000fea0003800000 */
.L_x_61:
        /* <DEDUP_REMOVED lines=12> */
.L_x_64:
[----:B------:R-:W-:Y:S05]  /*3660*/  BSYNC B1 ;  /* 0x0000000000017941 */ /* 0x000fea0003800000 */
.L_x_63:
        /* <DEDUP_REMOVED lines=13> */
.L_x_66:
[----:B------:R-:W-:Y:S05]  /*3740*/  BSYNC B1 ;  /* 0x0000000000017941 */ /* 0x000fea0003800000 */
.L_x_65:
        /* <DEDUP_REMOVED lines=13> */
.L_x_68:
[----:B------:R-:W-:Y:S05]  /*3820*/  BSYNC B1 ;  /* 0x0000000000017941 */ /* 0x000fea0003800000 */
.L_x_67:
        /* <DEDUP_REMOVED lines=12> */
.L_x_70:
[----:B------:R-:W-:Y:S05]  /*38f0*/  BSYNC B1 ;  /* 0x0000000000017941 */ /* 0x000fea0003800000 */
.L_x_69:
        /* <DEDUP_REMOVED lines=12> */
.L_x_72:
[----:B------:R-:W-:Y:S05]  /*39c0*/  BSYNC B1 ;  /* 0x0000000000017941 */ /* 0x000fea0003800000 */
.L_x_71:
        /* <DEDUP_REMOVED lines=13> */
.L_x_74:
[----:B------:R-:W-:Y:S05]  /*3aa0*/  BSYNC B1 ;  /* 0x0000000000017941 */ /* 0x000fea0003800000 */
.L_x_73:
        /* <DEDUP_REMOVED lines=13> */
.L_x_76:
[----:B------:R-:W-:Y:S05]  /*3b80*/  BSYNC B1 ;  /* 0x0000000000017941 */ /* 0x000fea0003800000 */
.L_x_75:
        /* <DEDUP_REMOVED lines=12> */
.L_x_78:
[----:B------:R-:W-:Y:S05]  /*3c50*/  BSYNC B1 ;  /* 0x0000000000017941 */ /* 0x000fea0003800000 */
.L_x_77:
        /* <DEDUP_REMOVED lines=12> */
.L_x_80:
[----:B------:R-:W-:Y:S05]  /*3d20*/  BSYNC B1 ;  /* 0x0000000000017941 */ /* 0x000fea0003800000 */
.L_x_79:
        /* <DEDUP_REMOVED lines=13> */
.L_x_82:
[----:B------:R-:W-:Y:S05]  /*3e00*/  BSYNC B1 ;  /* 0x0000000000017941 */ /* 0x000fea0003800000 */
.L_x_81:
        /* <DEDUP_REMOVED lines=13> */
.L_x_84:
[----:B------:R-:W-:Y:S05]  /*3ee0*/  BSYNC B1 ;  /* 0x0000000000017941 */ /* 0x000fea0003800000 */
.L_x_83:
        /* <DEDUP_REMOVED lines=12> */
.L_x_86:
[----:B------:R-:W-:Y:S05]  /*3fb0*/  BSYNC B1 ;  /* 0x0000000000017941 */ /* 0x000fea0003800000 */
.L_x_85:
        /* <DEDUP_REMOVED lines=12> */
.L_x_88:
[----:B------:R-:W-:Y:S05]  /*4080*/  BSYNC B1 ;  /* 0x0000000000017941 */ /* 0x000fea0003800000 */
.L_x_87:
        /* <DEDUP_REMOVED lines=13> */
.L_x_90:
[----:B------:R-:W-:Y:S05]  /*4160*/  BSYNC B1 ;  /* 0x0000000000017941 */ /* 0x000fea0003800000 */
.L_x_89:
        /* <DEDUP_REMOVED lines=13> */
.L_x_92:
[----:B------:R-:W-:Y:S05]  /*4240*/  BSYNC B1 ;  /* 0x0000000000017941 */ /* 0x000fea0003800000 */
.L_x_91:
        /* <DEDUP_REMOVED lines=12> */
.L_x_94:
[----:B------:R-:W-:Y:S05]  /*4310*/  BSYNC B1 ;  /* 0x0000000000017941 */ /* 0x000fea0003800000 */
.L_x_93:
        /* <DEDUP_REMOVED lines=12> */
.L_x_96:
[----:B------:R-:W-:Y:S05]  /*43e0*/  BSYNC B1 ;  /* 0x0000000000017941 */ /* 0x000fea0003800000 */
.L_x_95:
        /* <DEDUP_REMOVED lines=13> */
.L_x_98:
[----:B------:R-:W-:Y:S05]  /*44c0*/  BSYNC B1 ;  /* 0x0000000000017941 */ /* 0x000fea0003800000 */
.L_x_97:
[----:B-----5:R-:W-:Y:S01]  /*44d0*/  LOP3.LUT R27, R27, 0xff, RZ, 0xc0, !PT ;  /* 0x000000ff1b1b7812 */ /* 0x020fe200078ec0ff */
[----:B------:R-:W-:Y:S01]  /*44e0*/  BSSY B1, `(.L_x_99) ;  /* 0x000000c000017945 */ /* 0x000fe20003800000 */
[----:B------:R-:W-:Y:S02]  /*44f0*/  ISETP.GE.AND P1, PT, R26, 0x3a, PT ;  /* 0x0000003a1a00780c */ /* 0x000fe40003f26270 */
[----:B------:R-:W-:Y:S02]  /*4500*/  F2FP.F16.E4M3.UNPACK_B R27, R27 ;  /* 0x0000001bff1b723e */ /* 0x000fe400020006ff */
[----:B------:R-:W-:Y:S02]  /*4510*/  ISETP.LT.OR P3, PT, R6, 0x1, !P1 ;  /* 0x000000010600780c */ /* 0x000fe40004f61670 */
[----:B------:R-:W-:Y:S01]  /*4520*/  PRMT R26, RZ, 0x7610, R26 ;  /* 0x00007610ff1a7816 */ /* 0x000fe2000000001a */
[----:B------:R-:W-:-:S05]  /*4530*/  HADD2.F32 R28, -RZ, R27.H0_H0 ;  /* 0x2000001bff1c7230 */ /* 0x000fca0000004100 */
[----:B------:R-:W-:-:S04]  /*4540*/  FMUL R28, R28, R15 ;  /* 0x0000000f1c1c7220 */ /* 0x000fc80000400000 */
[----:B------:R-:W-:-:S05]  /*4550*/  FFMA R28, R57, R14, R28 ;  /* 0x0000000e391c7223 */ /* 0x000fca000000001c */
[----:B------:R-:W-:-:S05]  /*4560*/  F2FP.SATFINITE.E4M3.F32.PACK_AB_MERGE_C R27, RZ, R28, RZ ;  /* 0x0000001cff1b723e */ /* 0x000fca00048070ff */
[----:B------:R0:W-:Y:S01]  /*4570*/  @!P2 STG.E.U8 desc[UR20][R16.64+0x38], R27 ;  /* 0x0000381b1000a986 */ /* 0x0001e2000c101114 */
[----:B------:R-:W-:Y:S05]  /*4580*/  @P3 BRA `(.L_x_100) ;  /* 0x0000000000043947 */ /* 0x000fea0003800000 */
[----:B------:R0:W5:Y:S02]  /*4590*/  LDG.E.U8 R26, desc[UR20][R4.64+0x39] ;  /* 0x00003914041a7981 */ /* 0x000164000c1e1100 */
.L_x_100:
[----:B------:R-:W-:Y:S05]  /*45a0*/  BSYNC B1 ;  /* 0x0000000000017941 */ /* 0x000fea0003800000 */
.L_x_99:
[----:B-----5:R-:W-:Y:S01]  /*45b0*/  LOP3.LUT R26, R26, 0xff, RZ, 0xc0, !PT ;  /* 0x000000ff1a1a7812 */ /* 0x020fe200078ec0ff */
[----:B------:R-:W-:Y:S01]  /*45c0*/  BSSY B1, `(.L_x_101) ;  /* 0x000000b000017945 */ /* 0x000fe20003800000 */
[----:B------:R-:W-:Y:S02]  /*45d0*/  ISETP.LT.OR P0, PT, R6, 0x9, !P0 ;  /* 0x000000090600780c */ /* 0x000fe40004701670 */
[----:B------:R-:W-:Y:S02]  /*45e0*/  F2FP.F16.E4M3.UNPACK_B R26, R26 ;  /* 0x0000001aff1a723e */ /* 0x000fe400020006ff */
[----:B0-2---:R-:W-:-:S03]  /*45f0*/  PRMT R4, RZ, 0x7610, R4 ;  /* 0x00007610ff047816 */ /* 0x005fc60000000004 */
[----:B------:R-:W-:-:S05]  /*4600*/  HADD2.F32 R26, -RZ, R26.H0_H0 ;  /* 0x2000001aff1a7230 */ /* 0x000fca0000004100 */
[----:B------:R-:W-:-:S04]  /*4610*/  FMUL R5, R26, R15 ;  /* 0x0000000f1a057220 */ /* 0x000fc80000400000 */
[----:B------:R-:W-:-:S05]  /*4620*/  FFMA R5, R56, R14, R5 ;  /* 0x0000000e38057223 */ /* 0x000fca0000000005 */
[----:B------:R-:W-:-:S05]  /*4630*/  F2FP.SATFINITE.E4M3.F32.PACK_AB_MERGE_C R5, RZ, R5, RZ ;  /* 0x00000005ff05723e */ /* 0x000fca00048070ff */
[----:B------:R0:W-:Y:S01]  /*4640*/  @!P3 STG.E.U8 desc[UR20][R16.64+0x39], R5 ;  /* 0x000039051000b986 */ /* 0x0001e2000c101114 */
[----:B------:R-:W-:Y:S05]  /*4650*/  @P0 BRA `(.L_x_102) ;  /* 0x0000000000040947 */ /* 0x000fea0003800000 */
[----:B------:R2:W5:Y:S02]  /*4660*/  LDG.E.U8 R4, desc[UR20][R24.64+0x38] ;  /* 0x0000381418047981 */ /* 0x000564000c1e1100 */
.L_x_102:
[----:B------:R-:W-:Y:S05]  /*4670*/  BSYNC B1 ;  /* 0x0000000000017941 */ /* 0x000fea0003800000 */
.L_x_101:
[----:B-----5:R-:W-:Y:S01]  /*4680*/  LOP3.LUT R4, R4, 0xff, RZ, 0xc0, !PT ;  /* 0x000000ff04047812 */ /* 0x020fe200078ec0ff */
[----:B------:R-:W-:Y:S01]  /*4690*/  BSSY B1, `(.L_x_103) ;  /* 0x000000b000017945 */ /* 0x000fe20003800000 */
[----:B------:R-:W-:Y:S02]  /*46a0*/  ISETP.LT.OR P1, PT, R6, 0x9, !P1 ;  /* 0x000000090600780c */ /* 0x000fe40004f21670 */
[----:B------:R-:W-:-:S05]  /*46b0*/  F2FP.F16.E4M3.UNPACK_B R4, R4 ;  /* 0x00000004ff04723e */ /* 0x000fca00020006ff */
[----:B------:R-:W-:-:S05]  /*46c0*/  HADD2.F32 R4, -RZ, R4.H0_H0 ;  /* 0x20000004ff047230 */ /* 0x000fca0000004100 */
[----:B------:R-:W-:-:S04]  /*46d0*/  FMUL R4, R4, R15 ;  /* 0x0000000f04047220 */ /* 0x000fc80000400000 */
[----:B------:R-:W-:-:S05]  /*46e0*/  FFMA R4, R23, R14, R4 ;  /* 0x0000000e17047223 */ /* 0x000fca0000000004 */
[----:B0-----:R-:W-:Y:S02]  /*46f0*/  F2FP.SATFINITE.E4M3.F32.PACK_AB_MERGE_C R5, RZ, R4, RZ ;  /* 0x00000004ff05723e */ /* 0x001fe400048070ff */
[----:B------:R-:W-:-:S03]  /*4700*/  PRMT R4, RZ, 0x7610, R4 ;  /* 0x00007610ff047816 */ /* 0x000fc60000000004 */
[----:B------:R0:W-:Y:S01]  /*4710*/  @!P0 STG.E.U8 desc[UR20][R18.64+0x38], R5 ;  /* 0x0000380512008986 */ /* 0x0001e2000c101114 */
[----:B------:R-:W-:Y:S05]  /*4720*/  @P1 BRA `(.L_x_104) ;  /* 0x0000000000041947 */ /* 0x000fea0003800000 */
[----:B------:R0:W5:Y:S02]  /*4730*/  LDG.E.U8 R4, desc[UR20][R24.64+0x39] ;  /* 0x0000391418047981 */ /* 0x000164000c1e1100 */
.L_x_104:
[----:B------:R-:W-:Y:S05]  /*4740*/  BSYNC B1 ;  /* 0x0000000000017941 */ /* 0x000fea0003800000 */
.L_x_103:
[----:B------:R-:W-:Y:S05]  /*4750*/  @P1 BRA `(.L_x_105) ;  /* 0x0000000800601947 */ /* 0x000fea0003800000 */
[----:B-----5:R-:W-:-:S04]  /*4760*/  LOP3.LUT R4, R4, 0xff, RZ, 0xc0, !PT ;  /* 0x000000ff04047812 */ /* 0x020fc800078ec0ff */
[----:B------:R-:W-:-:S05]  /*4770*/  F2FP.F16.E4M3.UNPACK_B R4, R4 ;  /* 0x00000004ff04723e */ /* 0x000fca00020006ff */
[----:B------:R-:W-:-:S05]  /*4780*/  HADD2.F32 R4, -RZ, R4.H0_H0 ;  /* 0x20000004ff047230 */ /* 0x000fca0000004100 */
[----:B0-----:R-:W-:-:S04]  /*4790*/  FMUL R5, R4, R15 ;  /* 0x0000000f04057220 */ /* 0x001fc80000400000 */
[----:B------:R-:W-:-:S05]  /*47a0*/  FFMA R5, R22, R14, R5 ;  /* 0x0000000e16057223 */ /* 0x000fca0000000005 */
[----:B------:R-:W-:-:S05]  /*47b0*/  F2FP.SATFINITE.E4M3.F32.PACK_AB_MERGE_C R5, RZ, R5, RZ ;  /* 0x00000005ff05723e */ /* 0x000fca00048070ff */
[----:B------:R0:W-:Y:S01]  /*47c0*/  STG.E.U8 desc[UR20][R18.64+0x39], R5 ;  /* 0x0000390512007986 */ /* 0x0001e2000c101114 */
[----:B------:R-:W-:Y:S05]  /*47d0*/  BRA `(.L_x_105) ;  /* 0x0000000800407947 */ /* 0x000fea0003800000 */
.L_x_40:
[C---:B------:R-:W-:Y:S01]  /*47e0*/  ISETP.GE.AND P3, PT, R26.reuse, 0x1, PT ;  /* 0x000000011a00780c */ /* 0x040fe20003f66270 */
[-C--:B--2---:R-:W-:Y:S01]  /*47f0*/  FMUL R85, R85, R14.reuse ;  /* 0x0000000e55557220 */ /* 0x084fe20000400000 */
[----:B------:R-:W-:Y:S01]  /*4800*/  ISETP.GE.AND P0, PT, R26, 0x2, PT ;  /* 0x000000021a00780c */ /* 0x000fe20003f06270 */
[-C--:B------:R-:W-:Y:S01]  /*4810*/  FMUL R84, R84, R14.reuse ;  /* 0x0000000e54547220 */ /* 0x080fe20000400000 */
[C---:B------:R-:W-:Y:S01]  /*4820*/  ISETP.LT.OR P1, PT, R6.reuse, 0x1, !P3 ;  /* 0x000000010600780c */ /* 0x040fe20005f21670 */
[-C--:B------:R-:W-:Y:S01]  /*4830*/  FMUL R83, R83, R14.reuse ;  /* 0x0000000e53537220 */ /* 0x080fe20000400000 */
[----:B------:R-:W-:Y:S01]  /*4840*/  ISETP.LT.OR P2, PT, R6, 0x1, !P0 ;  /* 0x000000010600780c */ /* 0x000fe20004741670 */
[-C--:B------:R-:W-:Y:S01]  /*4850*/  FMUL R82, R82, R14.reuse ;  /* 0x0000000e52527220 */ /* 0x080fe20000400000 */
[----:B------:R-:W-:Y:S01]  /*4860*/  ISETP.LT.OR P3, PT, R6, 0x9, !P3 ;  /* 0x000000090600780c */ /* 0x000fe20005f61670 */
[-C--:B------:R-:W-:Y:S01]  /*4870*/  FMUL R81, R81, R14.reuse ;  /* 0x0000000e51517220 */ /* 0x080fe20000400000 */
[----:B------:R-:W-:Y:S01]  /*4880*/  F2FP.SATFINITE.E4M3.F32.PACK_AB_MERGE_C R85, RZ, R85, RZ ;  /* 0x00000055ff55723e */ /* 0x000fe200048070ff */
[----:B------:R-:W-:Y:S01]  /*4890*/  FMUL R80, R80, R14 ;  /* 0x0000000e50507220 */ /* 0x000fe20000400000 */
[----:B------:R-:W-:Y:S01]  /*48a0*/  F2FP.SATFINITE.E4M3.F32.PACK_AB_MERGE_C R5, RZ, R84, RZ ;  /* 0x00000054ff05723e */ /* 0x000fe200048070ff */
[-C--:B------:R-:W-:Y:S01]  /*48b0*/  FMUL R79, R79, R14.reuse ;  /* 0x0000000e4f4f7220 */ /* 0x080fe20000400000 */
[----:B------:R-:W-:Y:S01]  /*48c0*/  F2FP.SATFINITE.E4M3.F32.PACK_AB_MERGE_C R83, RZ, R83, RZ ;  /* 0x00000053ff53723e */ /* 0x000fe200048070ff */
[-C--:B------:R-:W-:Y:S01]  /*48d0*/  FMUL R78, R78, R14.reuse ;  /* 0x0000000e4e4e7220 */ /* 0x080fe20000400000 */
[----:B------:R-:W-:Y:S01]  /*48e0*/  ISETP.LT.OR P0, PT, R6, 0x9, !P0 ;  /* 0x000000090600780c */ /* 0x000fe20004701670 */
[----:B------:R-:W-:Y:S01]  /*48f0*/  @!P1 STG.E.U8 desc[UR20][R16.64], R85 ;  /* 0x0000005510009986 */ /* 0x000fe2000c101114 */
[C---:B------:R-:W-:Y:S01]  /*4900*/  ISETP.GE.AND P1, PT, R26.reuse, 0x9, PT ;  /* 0x000000091a00780c */ /* 0x040fe20003f26270 */
[-C--:B------:R-:W-:Y:S01]  /*4910*/  FMUL R77, R77, R14.reuse ;  /* 0x0000000e4d4d7220 */ /* 0x080fe20000400000 */
[----:B------:R-:W-:Y:S01]  /*4920*/  F2FP.SATFINITE.E4M3.F32.PACK_AB_MERGE_C R81, RZ, R81, RZ ;  /* 0x00000051ff51723e */ /* 0x000fe200048070ff */
[----:B------:R0:W-:Y:S01]  /*4930*/  @!P2 STG.E.U8 desc[UR20][R16.64+0x1], R5 ;  /* 0x000001051000a986 */ /* 0x0001e2000c101114 */
[----:B------:R-:W-:Y:S01]  /*4940*/  ISETP.GE.AND P2, PT, R26, 0xa, PT ;  /* 0x0000000a1a00780c */ /* 0x000fe20003f46270 */
[----:B------:R-:W-:Y:S01]  /*4950*/  FMUL R76, R76, R14 ;  /* 0x0000000e4c4c7220 */ /* 0x000fe20000400000 */
[----:B------:R-:W-:Y:S01]  /*4960*/  F2FP.SATFINITE.E4M3.F32.PACK_AB_MERGE_C R25, RZ, R80, RZ ;  /* 0x00000050ff19723e */ /* 0x000fe200048070ff */
[----:B------:R-:W-:Y:S01]  /*4970*/  @!P3 STG.E.U8 desc[UR20][R18.64], R83 ;  /* 0x000000531200b986 */ /* 0x000fe2000c101114 */
[----:B------:R-:W-:Y:S01]  /*4980*/  ISETP.LT.OR P3, PT, R6, 0x1, !P1 ;  /* 0x000000010600780c */ /* 0x000fe20004f61670 */
[-C--:B------:R-:W-:Y:S01]  /*4990*/  FMUL R74, R74, R14.reuse ;  /* 0x0000000e4a4a7220 */ /* 0x080fe20000400000 */
[C---:B------:R-:W-:Y:S01]  /*49a0*/  ISETP.LT.OR P5, PT, R6.reuse, 0x1, !P2 ;  /* 0x000000010600780c */ /* 0x040fe200057a1670 */
[-C--:B------:R-:W-:Y:S01]  /*49b0*/  FMUL R75, R75, R14.reuse ;  /* 0x0000000e4b4b7220 */ /* 0x080fe20000400000 */
[----:B------:R-:W-:Y:S01]  /*49c0*/  ISETP.LT.OR P1, PT, R6, 0x9, !P1 ;  /* 0x000000090600780c */ /* 0x000fe20004f21670 */
[-C--:B------:R-:W-:Y:S01]  /*49d0*/  FMUL R73, R73, R14.reuse ;  /* 0x0000000e49497220 */ /* 0x080fe20000400000 */
[----:B------:R-:W-:Y:S01]  /*49e0*/  F2FP.SATFINITE.E4M3.F32.PACK_AB_MERGE_C R79, RZ, R79, RZ ;  /* 0x0000004fff4f723e */ /* 0x000fe200048070ff */
[----:B------:R-:W-:Y:S01]  /*49f0*/  FMUL R72, R72, R14 ;  /* 0x0000000e48487220 */ /* 0x000fe20000400000 */
[----:B0-----:R-:W-:Y:S01]  /*4a00*/  F2FP.SATFINITE.E4M3.F32.PACK_AB_MERGE_C R5, RZ, R82, RZ ;  /* 0x00000052ff05723e */ /* 0x001fe200048070ff */
[-C--:B------:R-:W-:Y:S01]  /*4a10*/  FMUL R70, R70, R14.reuse ;  /* 0x0000000e46467220 */ /* 0x080fe20000400000 */
[----:B------:R-:W-:Y:S01]  /*4a20*/  ISETP.LT.OR P2, PT, R6, 0x9, !P2 ;  /* 0x000000090600780c */ /* 0x000fe20005741670 */
[----:B------:R-:W-:Y:S01]  /*4a30*/  FMUL R71, R71, R14 ;  /* 0x0000000e47477220 */ /* 0x000fe20000400000 */
[----:B------:R-:W-:Y:S01]  /*4a40*/  F2FP.SATFINITE.E4M3.F32.PACK_AB_MERGE_C R27, RZ, R78, RZ ;  /* 0x0000004eff1b723e */ /* 0x000fe200048070ff */
[----:B------:R0:W-:Y:S01]  /*4a50*/  @!P0 STG.E.U8 desc[UR20][R18.64+0x1], R5 ;  /* 0x0000010512008986 */ /* 0x0001e2000c101114 */
[C---:B------:R-:W-:Y:S01]  /*4a60*/  ISETP.GE.AND P0, PT, R26.reuse, 0x11, PT ;  /* 0x000000111a00780c */ /* 0x040fe20003f06270 */
[-C--:B------:R-:W-:Y:S01]  /*4a70*/  FMUL R69, R69, R14.reuse ;  /* 0x0000000e45457220 */ /* 0x080fe20000400000 */
[----:B------:R-:W-:Y:S01]  /*4a80*/  F2FP.SATFINITE.E4M3.F32.PACK_AB_MERGE_C R77, RZ, R77, RZ ;  /* 0x0000004dff4d723e */ /* 0x000fe200048070ff */
[----:B------:R-:W-:Y:S01]  /*4a90*/  @!P3 STG.E.U8 desc[UR20][R16.64+0x8], R81 ;  /* 0x000008511000b986 */ /* 0x000fe2000c101114 */
[----:B------:R-:W-:Y:S01]  /*4aa0*/  ISETP.GE.AND P3, PT, R26, 0x12, PT ;  /* 0x000000121a00780c */ /* 0x000fe20003f66270 */
[-C--:B------:R-:W-:Y:S01]  /*4ab0*/  FMUL R68, R68, R14.reuse ;  /* 0x0000000e44447220 */ /* 0x080fe20000400000 */
[----:B------:R-:W-:Y:S01]  /*4ac0*/  F2FP.SATFINITE.E4M3.F32.PACK_AB_MERGE_C R75, RZ, R75, RZ ;  /* 0x0000004bff4b723e */ /* 0x000fe200048070ff */
[----:B------:R1:W-:Y:S01]  /*4ad0*/  @!P5 STG.E.U8 desc[UR20][R16.64+0x9], R25 ;  /* 0x000009191000d986 */ /* 0x0003e2000c101114 */
[C---:B------:R-:W-:Y:S01]  /*4ae0*/  ISETP.LT.OR P5, PT, R6.reuse, 0x1, !P3 ;  /* 0x000000010600780c */ /* 0x040fe20005fa1670 */
[-C--:B------:R-:W-:Y:S01]  /*4af0*/  FMUL R67, R67, R14.reuse ;  /* 0x0000000e43437220 */ /* 0x080fe20000400000 */
[C---:B------:R-:W-:Y:S01]  /*4b00*/  ISETP.LT.OR P3, PT, R6.reuse, 0x9, !P3 ;  /* 0x000000090600780c */ /* 0x040fe20005f61670 */
[----:B------:R-:W-:Y:S01]  /*4b10*/  @!P1 STG.E.U8 desc[UR20][R18.64+0x8], R79 ;  /* 0x0000084f12009986 */ /* 0x000fe2000c101114 */
[----:B------:R-:W-:Y:S01]  /*4b20*/  ISETP.LT.OR P1, PT, R6, 0x1, !P0 ;  /* 0x000000010600780c */ /* 0x000fe20004721670 */
[----:B------:R-:W-:Y:S01]  /*4b30*/  FMUL R66, R66, R14 ;  /* 0x0000000e42427220 */ /* 0x000fe20000400000 */
[----:B0-----:R-:W-:Y:S01]  /*4b40*/  F2FP.SATFINITE.E4M3.F32.PACK_AB_MERGE_C R5, RZ, R76, RZ ;  /* 0x0000004cff05723e */ /* 0x001fe200048070ff */
[----:B------:R-:W-:Y:S01]  /*4b50*/  @!P2 STG.E.U8 desc[UR20][R18.64+0x9], R27 ;  /* 0x0000091b1200a986 */ /* 0x000fe2000c101114 */
[----:B------:R-:W-:Y:S01]  /*4b60*/  ISETP.GE.AND P2, PT, R26, 0x19, PT ;  /* 0x000000191a00780c */ /* 0x000fe20003f46270 */
[-C--:B------:R-:W-:Y:S01]  /*4b70*/  FMUL R65, R65, R14.reuse ;  /* 0x0000000e41417220 */ /* 0x080fe20000400000 */
[----:B------:R-:W-:Y:S01]  /*4b80*/  ISETP.LT.OR P0, PT, R6, 0x9, !P0 ;  /* 0x000000090600780c */ /* 0x000fe20004701670 */
[----:B------:R-:W-:Y:S01]  /*4b90*/  FMUL R64, R64, R14 ;  /* 0x0000000e40407220 */ /* 0x000fe20000400000 */
[----:B------:R-:W-:Y:S01]  /*4ba0*/  ISETP.LT.OR P6, PT, R6, 0x1, !P2 ;  /* 0x000000010600780c */ /* 0x000fe200057c1670 */
[----:B------:R0:W-:Y:S01]  /*4bb0*/  @!P5 STG.E.U8 desc[UR20][R16.64+0x11], R5 ;  /* 0x000011051000d986 */ /* 0x0001e2000c101114 */
[----:B-1----:R-:W-:Y:S01]  /*4bc0*/  F2FP.SATFINITE.E4M3.F32.PACK_AB_MERGE_C R25, RZ, R74, RZ ;  /* 0x0000004aff19723e */ /* 0x002fe200048070ff */
[-C--:B------:R-:W-:Y:S01]  /*4bd0*/  FMUL R62, R62, R14.reuse ;  /* 0x0000000e3e3e7220 */ /* 0x080fe20000400000 */
[----:B------:R-:W-:Y:S01]  /*4be0*/  F2FP.SATFINITE.E4M3.F32.PACK_AB_MERGE_C R73, RZ, R73, RZ ;  /* 0x00000049ff49723e */ /* 0x000fe200048070ff */
[----:B------:R-:W-:Y:S01]  /*4bf0*/  @!P1 STG.E.U8 desc[UR20][R16.64+0x10], R77 ;  /* 0x0000104d10009986 */ /* 0x000fe2000c101114 */
[----:B------:R-:W-:Y:S01]  /*4c00*/  ISETP.GE.AND P1, PT, R26, 0x1a, PT ;  /* 0x0000001a1a00780c */ /* 0x000fe20003f26270 */
[-C--:B------:R-:W-:Y:S01]  /*4c10*/  FMUL R63, R63, R14.reuse ;  /* 0x0000000e3f3f7220 */ /* 0x080fe20000400000 */
[C---:B------:R-:W-:Y:S01]  /*4c20*/  ISETP.LT.OR P2, PT, R6.reuse, 0x9, !P2 ;  /* 0x000000090600780c */ /* 0x040fe20005741670 */
[----:B------:R1:W-:Y:S01]  /*4c30*/  @!P3 STG.E.U8 desc[UR20][R18.64+0x11], R25 ;  /* 0x000011191200b986 */ /* 0x0003e2000c101114 */
[C---:B------:R-:W-:Y:S01]  /*4c40*/  ISETP.LT.OR P5, PT, R6.reuse, 0x1, !P1 ;  /* 0x000000010600780c */ /* 0x040fe20004fa1670 */
[----:B------:R-:W-:Y:S01]  /*4c50*/  FMUL R61, R61, R14 ;  /* 0x0000000e3d3d7220 */ /* 0x000fe20000400000 */
[----:B------:R-:W-:Y:S01]  /*4c60*/  ISETP.LT.OR P3, PT, R6, 0x9, !P1 ;  /* 0x000000090600780c */ /* 0x000fe20004f61670 */
[----:B------:R-:W-:Y:S01]  /*4c70*/  @!P0 STG.E.U8 desc[UR20][R18.64+0x10], R75 ;  /* 0x0000104b12008986 */ /* 0x000fe2000c101114 */
[----:B0-----:R-:W-:Y:S01]  /*4c80*/  F2FP.SATFINITE.E4M3.F32.PACK_AB_MERGE_C R5, RZ, R72, RZ ;  /* 0x00000048ff05723e */ /* 0x001fe200048070ff */
[-C--:B------:R-:W-:Y:S01]  /*4c90*/  FMUL R60, R60, R14.reuse ;  /* 0x0000000e3c3c7220 */ /* 0x080fe20000400000 */
[C---:B------:R-:W-:Y:S01]  /*4ca0*/  ISETP.GE.AND P0, PT, R26.reuse, 0x21, PT ;  /* 0x000000211a00780c */ /* 0x040fe20003f06270 */
[----:B------:R-:W-:Y:S01]  /*4cb0*/  @!P6 STG.E.U8 desc[UR20][R16.64+0x18], R73 ;  /* 0x000018491000e986 */ /* 0x000fe2000c101114 */
[----:B------:R-:W-:Y:S01]  /*4cc0*/  ISETP.GE.AND P1, PT, R26, 0x22, PT ;  /* 0x000000221a00780c */ /* 0x000fe20003f26270 */
[-C--:B------:R-:W-:Y:S01]  /*4cd0*/  FMUL R59, R59, R14.reuse ;  /* 0x0000000e3b3b7220 */ /* 0x080fe20000400000 */
[----:B------:R-:W-:Y:S01]  /*4ce0*/  ISETP.LT.OR P6, PT, R6, 0x1, !P0 ;  /* 0x000000010600780c */ /* 0x000fe200047c1670 */
[----:B------:R-:W-:Y:S01]  /*4cf0*/  FMUL R58, R58, R14 ;  /* 0x0000000e3a3a7220 */ /* 0x000fe20000400000 */
[----:B-1----:R-:W-:Y:S01]  /*4d00*/  F2FP.SATFINITE.E4M3.F32.PACK_AB_MERGE_C R25, RZ, R70, RZ ;  /* 0x00000046ff19723e */ /* 0x002fe200048070ff */
[----:B------:R0:W-:Y:S01]  /*4d10*/  @!P5 STG.E.U8 desc[UR20][R16.64+0x19], R5 ;  /* 0x000019051000d986 */ /* 0x0001e2000c101114 */
[----:B------:R-:W-:Y:S01]  /*4d20*/  ISETP.LT.OR P5, PT, R6, 0x1, !P1 ;  /* 0x000000010600780c */ /* 0x000fe20004fa1670 */
[-C--:B------:R-:W-:Y:S01]  /*4d30*/  FMUL R57, R57, R14.reuse ;  /* 0x0000000e39397220 */ /* 0x080fe20000400000 */
[----:B------:R-:W-:Y:S01]  /*4d40*/  F2FP.SATFINITE.E4M3.F32.PACK_AB_MERGE_C R71, RZ, R71, RZ ;  /* 0x00000047ff47723e */ /* 0x000fe200048070ff */
[----:B------:R1:W-:Y:S01]  /*4d50*/  @!P3 STG.E.U8 desc[UR20][R18.64+0x19], R25 ;  /* 0x000019191200b986 */ /* 0x0003e2000c101114 */
[----:B------:R-:W-:Y:S01]  /*4d60*/  F2FP.SATFINITE.E4M3.F32.PACK_AB_MERGE_C R69, RZ, R69, RZ ;  /* 0x00000045ff45723e */ /* 0x000fe200048070ff */
[----:B------:R-:W-:Y:S01]  /*4d70*/  FMUL R56, R56, R14 ;  /* 0x0000000e38387220 */ /* 0x000fe20000400000 */
[----:B------:R-:W-:Y:S01]  /*4d80*/  F2FP.SATFINITE.E4M3.F32.PACK_AB_MERGE_C R27, RZ, R68, RZ ;  /* 0x00000044ff1b723e */ /* 0x000fe200048070ff */
[----:B------:R-:W-:Y:S01]  /*4d90*/  @!P2 STG.E.U8 desc[UR20][R18.64+0x18], R71 ;  /* 0x000018471200a986 */ /* 0x000fe2000c101114 */
[----:B------:R-:W-:Y:S01]  /*4da0*/  ISETP.LT.OR P3, PT, R6, 0x9, !P1 ;  /* 0x000000090600780c */ /* 0x000fe20004f61670 */
[-C--:B------:R-:W-:Y:S01]  /*4db0*/  FMUL R23, R23, R14.reuse ;  /* 0x0000000e17177220 */ /* 0x080fe20000400000 */
[----:B------:R-:W-:Y:S01]  /*4dc0*/  ISETP.GE.AND P2, PT, R26, 0x29, PT ;  /* 0x000000291a00780c */ /* 0x000fe20003f46270 */
[----:B------:R-:W-:Y:S01]  /*4dd0*/  @!P6 STG.E.U8 desc[UR20][R16.64+0x20], R69 ;  /* 0x000020451000e986 */ /* 0x000fe2000c101114 */
[----:B------:R-:W-:Y:S01]  /*4de0*/  ISETP.LT.OR P0, PT, R6, 0x9, !P0 ;  /* 0x000000090600780c */ /* 0x000fe20004701670 */
[----:B------:R-:W-:Y:S01]  /*4df0*/  FMUL R22, R22, R14 ;  /* 0x0000000e16167220 */ /* 0x000fe20000400000 */
[----:B------:R-:W-:Y:S01]  /*4e00*/  ISETP.GE.AND P1, PT, R26, 0x2a, PT ;  /* 0x0000002a1a00780c */ /* 0x000fe20003f26270 */
[----:B------:R-:W-:Y:S01]  /*4e10*/  @!P5 STG.E.U8 desc[UR20][R16.64+0x21], R27 ;  /* 0x0000211b1000d986 */ /* 0x000fe2000c101114 */
[----:B------:R-:W-:-:S02]  /*4e20*/  ISETP.LT.OR P6, PT, R6, 0x1, !P2 ;  /* 0x000000010600780c */ /* 0x000fc400057c1670 */
[C---:B------:R-:W-:Y:S02]  /*4e30*/  ISETP.LT.OR P5, PT, R6.reuse, 0x1, !P1 ;  /* 0x000000010600780c */ /* 0x040fe40004fa1670 */
[----:B------:R-:W-:Y:S02]  /*4e40*/  F2FP.SATFINITE.E4M3.F32.PACK_AB_MERGE_C R67, RZ, R67, RZ ;  /* 0x00000043ff43723e */ /* 0x000fe400048070ff */
[----:B0-----:R-:W-:Y:S02]  /*4e50*/  F2FP.SATFINITE.E4M3.F32.PACK_AB_MERGE_C R5, RZ, R66, RZ ;  /* 0x00000042ff05723e */ /* 0x001fe400048070ff */
[----:B------:R-:W-:Y:S01]  /*4e60*/  F2FP.SATFINITE.E4M3.F32.PACK_AB_MERGE_C R65, RZ, R65, RZ ;  /* 0x00000041ff41723e */ /* 0x000fe200048070ff */
[----:B------:R-:W-:Y:S01]  /*4e70*/  @!P0 STG.E.U8 desc[UR20][R18.64+0x20], R67 ;  /* 0x0000204312008986 */ /* 0x000fe2000c101114 */
[----:B-1----:R-:W-:Y:S02]  /*4e80*/  F2FP.SATFINITE.E4M3.F32.PACK_AB_MERGE_C R25, RZ, R64, RZ ;  /* 0x00000040ff19723e */ /* 0x002fe400048070ff */
[C---:B------:R-:W-:Y:S01]  /*4e90*/  ISETP.LT.OR P1, PT, R6.reuse, 0x9, !P1 ;  /* 0x000000090600780c */ /* 0x040fe20004f21670 */
[----:B------:R0:W-:Y:S01]  /*4ea0*/  @!P3 STG.E.U8 desc[UR20][R18.64+0x21], R5 ;  /* 0x000021051200b986 */ /* 0x0001e2000c101114 */
[----:B------:R-:W-:-:S02]  /*4eb0*/  ISETP.LT.OR P2, PT, R6, 0x9, !P2 ;  /* 0x000000090600780c */ /* 0x000fc40005741670 */
[C---:B------:R-:W-:Y:S01]  /*4ec0*/  ISETP.GE.AND P3, PT, R26.reuse, 0x31, PT ;  /* 0x000000311a00780c */ /* 0x040fe20003f66270 */
[----:B------:R-:W-:Y:S01]  /*4ed0*/  @!P6 STG.E.U8 desc[UR20][R16.64+0x28], R65 ;  /* 0x000028411000e986 */ /* 0x000fe2000c101114 */
[----:B------:R-:W-:Y:S02]  /*4ee0*/  ISETP.GE.AND P0, PT, R26, 0x32, PT ;  /* 0x000000321a00780c */ /* 0x000fe40003f06270 */
[----:B------:R-:W-:Y:S01]  /*4ef0*/  F2FP.SATFINITE.E4M3.F32.PACK_AB_MERGE_C R63, RZ, R63, RZ ;  /* 0x0000003fff3f723e */ /* 0x000fe200048070ff */
[----:B------:R1:W-:Y:S01]  /*4f00*/  @!P5 STG.E.U8 desc[UR20][R16.64+0x29], R25 ;  /* 0x000029191000d986 */ /* 0x0003e2000c101114 */
[C---:B------:R-:W-:Y:S02]  /*4f10*/  ISETP.LT.OR P5, PT, R6.reuse, 0x1, !P3 ;  /* 0x000000010600780c */ /* 0x040fe40005fa1670 */
[----:B------:R-:W-:Y:S02]  /*4f20*/  ISETP.LT.OR P6, PT, R6, 0x1, !P0 ;  /* 0x000000010600780c */ /* 0x000fe400047c1670 */
[----:B0-----:R-:W-:Y:S01]  /*4f30*/  F2FP.SATFINITE.E4M3.F32.PACK_AB_MERGE_C R5, RZ, R62, RZ ;  /* 0x0000003eff05723e */ /* 0x001fe200048070ff */
[----:B------:R-:W-:Y:S01]  /*4f40*/  @!P2 STG.E.U8 desc[UR20][R18.64+0x28], R63 ;  /* 0x0000283f1200a986 */ /* 0x000fe2000c101114 */
[----:B------:R-:W-:-:S02]  /*4f50*/  F2FP.SATFINITE.E4M3.F32.PACK_AB_MERGE_C R61, RZ, R61, RZ ;  /* 0x0000003dff3d723e */ /* 0x000fc400048070ff */
[----:B------:R-:W-:Y:S01]  /*4f60*/  ISETP.GE.AND P2, PT, R26, 0x3a, PT ;  /* 0x0000003a1a00780c */ /* 0x000fe20003f46270 */
[----:B------:R0:W-:Y:S01]  /*4f70*/  @!P1 STG.E.U8 desc[UR20][R18.64+0x29], R5 ;  /* 0x0000290512009986 */ /* 0x0001e2000c101114 */
[----:B------:R-:W-:Y:S02]  /*4f80*/  ISETP.LT.OR P1, PT, R6, 0x9, !P3 ;  /* 0x000000090600780c */ /* 0x000fe40005f21670 */
[----:B-1----:R-:W-:Y:S01]  /*4f90*/  F2FP.SATFINITE.E4M3.F32.PACK_AB_MERGE_C R25, RZ, R60, RZ ;  /* 0x0000003cff19723e */ /* 0x002fe200048070ff */
[----:B------:R-:W-:Y:S01]  /*4fa0*/  @!P5 STG.E.U8 desc[UR20][R16.64+0x30], R61 ;  /* 0x0000303d1000d986 */ /* 0x000fe2000c101114 */
[----:B------:R-:W-:Y:S02]  /*4fb0*/  ISETP.GE.AND P3, PT, R26, 0x39, PT ;  /* 0x000000391a00780c */ /* 0x000fe40003f66270 */
[C---:B------:R-:W-:Y:S01]  /*4fc0*/  ISETP.LT.OR P0, PT, R6.reuse, 0x9, !P0 ;  /* 0x000000090600780c */ /* 0x040fe20004701670 */
[----:B------:R1:W-:Y:S01]  /*4fd0*/  @!P6 STG.E.U8 desc[UR20][R16.64+0x31], R25 ;  /* 0x000031191000e986 */ /* 0x0003e2000c101114 */
[----:B------:R-:W-:-:S02]  /*4fe0*/  ISETP.LT.OR P5, PT, R6, 0x1, !P3 ;  /* 0x000000010600780c */ /* 0x000fc40005fa1670 */
[C---:B------:R-:W-:Y:S02]  /*4ff0*/  ISETP.LT.OR P6, PT, R6.reuse, 0x1, !P2 ;  /* 0x000000010600780c */ /* 0x040fe400057c1670 */
[C---:B------:R-:W-:Y:S02]  /*5000*/  ISETP.LT.OR P3, PT, R6.reuse, 0x9, !P3 ;  /* 0x000000090600780c */ /* 0x040fe40005f61670 */
[----:B------:R-:W-:Y:S02]  /*5010*/  ISETP.LT.OR P2, PT, R6, 0x9, !P2 ;  /* 0x000000090600780c */ /* 0x000fe40005741670 */
[----:B------:R-:W-:Y:S02]  /*5020*/  F2FP.SATFINITE.E4M3.F32.PACK_AB_MERGE_C R59, RZ, R59, RZ ;  /* 0x0000003bff3b723e */ /* 0x000fe400048070ff */
[----:B0-----:R-:W-:Y:S02]  /*5030*/  F2FP.SATFINITE.E4M3.F32.PACK_AB_MERGE_C R5, RZ, R58, RZ ;  /* 0x0000003aff05723e */ /* 0x001fe400048070ff */
[----:B------:R-:W-:Y:S01]  /*5040*/  F2FP.SATFINITE.E4M3.F32.PACK_AB_MERGE_C R57, RZ, R57, RZ ;  /* 0x00000039ff39723e */ /* 0x000fe200048070ff */
[----:B------:R0:W-:Y:S01]  /*5050*/  @!P1 STG.E.U8 desc[UR20][R18.64+0x30], R59 ;  /* 0x0000303b12009986 */ /* 0x0001e2000c101114 */
[----:B-1----:R-:W-:-:S02]  /*5060*/  F2FP.SATFINITE.E4M3.F32.PACK_AB_MERGE_C R25, RZ, R56, RZ ;  /* 0x00000038ff19723e */ /* 0x002fc400048070ff */
[----:B------:R-:W-:Y:S01]  /*5070*/  F2FP.SATFINITE.E4M3.F32.PACK_AB_MERGE_C R23, RZ, R23, RZ ;  /* 0x00000017ff17723e */ /* 0x000fe200048070ff */
[----:B------:R0:W-:Y:S01]  /*5080*/  @!P0 STG.E.U8 desc[UR20][R18.64+0x31], R5 ;  /* 0x0000310512008986 */ /* 0x0001e2000c101114 */
[----:B------:R-:W-:-:S03]  /*5090*/  F2FP.SATFINITE.E4M3.F32.PACK_AB_MERGE_C R27, RZ, R22, RZ ;  /* 0x00000016ff1b723e */ /* 0x000fc600048070ff */
[----:B------:R0:W-:Y:S04]  /*50a0*/  @!P5 STG.E.U8 desc[UR20][R16.64+0x38], R57 ;  /* 0x000038391000d986 */ /* 0x0001e8000c101114 */
[----:B------:R0:W-:Y:S04]  /*50b0*/  @!P6 STG.E.U8 desc[UR20][R16.64+0x39], R25 ;  /* 0x000039191000e986 */ /* 0x0001e8000c101114 */
[----:B------:R0:W-:Y:S04]  /*50c0*/  @!P3 STG.E.U8 desc[UR20][R18.64+0x38], R23 ;  /* 0x000038171200b986 */ /* 0x0001e8000c101114 */
[----:B------:R0:W-:Y:S02]  /*50d0*/  @!P2 STG.E.U8 desc[UR20][R18.64+0x39], R27 ;  /* 0x0000391b1200a986 */ /* 0x0001e4000c101114 */
.L_x_105:
[----:B------:R-:W-:Y:S05]  /*50e0*/  BSYNC B0 ;  /* 0x0000000000007941 */ /* 0x000fea0003800000 */
.L_x_39:
[C---:B------:R-:W-:Y:S01]  /*50f0*/  LEA R2, P0, R8.reuse, R2, 0x1 ;  /* 0x0000000208027211 */ /* 0x040fe200078008ff */
[----:B------:R-:W-:Y:S01]  /*5100*/  ULDC.64 UR6, c[0x0][0x650] ;  /* 0x0001940000067ab9 */ /* 0x000fe20000000a00 */
[----:B-----5:R-:W-:Y:S01]  /*5110*/  IMAD.U32 R4, RZ, RZ, UR16 ;  /* 0x00000010ff047e24 */ /* 0x020fe2000f8e00ff */
[----:B0-----:R-:W-:Y:S01]  /*5120*/  PRMT R16, RZ, 0x7610, R16 ;  /* 0x00007610ff107816 */ /* 0x001fe20000000010 */
[----:B------:R-:W-:Y:S01]  /*5130*/  IMAD.MOV.U32 R6, RZ, RZ, -0x1 ;  /* 0xffffffffff067424 */ /* 0x000fe200078e00ff */
[----:B------:R-:W-:Y:S01]  /*5140*/  LEA.HI.X R3, R8, R3, R0, 0x1, P0 ;  /* 0x0000000308037211 */ /* 0x000fe200000f0c00 */
[----:B------:R0:W-:Y:S01]  /*5150*/  SYNCS.ARRIVE.TRANS64.A1T0 RZ, [R4+UR23], RZ ;  /* 0x000000ff04ff79a7 */ /* 0x0001e20008100017 */
[----:B------:R-:W-:Y:S01]  /*5160*/  ISETP.GE.U32.AND P0, PT, R2, UR6, PT ;  /* 0x0000000602007c0c */ /* 0x000fe2000bf06070 */
[----:B------:R-:W-:-:S03]  /*5170*/  IMAD.MOV.U32 R5, RZ, RZ, -0x1 ;  /* 0xffffffffff057424 */ /* 0x000fc600078e00ff */
[----:B------:R-:W-:Y:S01]  /*5180*/  ISETP.GE.U32.AND.EX P0, PT, R3, UR7, PT, P0 ;  /* 0x0000000703007c0c */ /* 0x000fe2000bf06100 */
[----:B0-----:R-:W-:-:S12]  /*5190*/  IMAD.MOV.U32 R4, RZ, RZ, -0x1 ;  /* 0xffffffffff047424 */ /* 0x001fd800078e00ff */
[----:B------:R-:W-:Y:S05]  /*51a0*/  @P0 BRA `(.L_x_106) ;  /* 0x0000000400600947 */ /* 0x000fea0003800000 */
[----:B------:R-:W0:Y:S01]  /*51b0*/  S2R R28, SR_CTAID.X ;  /* 0x00000000001c7919 */ /* 0x000e220000002500 */
[----:B------:R-:W5:Y:S01]  /*51c0*/  LDC.64 R22, c[0x0][0x628] ;  /* 0x00018a00ff167b82 */ /* 0x000f620000000a00 */
[----:B------:R-:W-:Y:S01]  /*51d0*/  ULDC UR6, c[0x0][0x150] ;  /* 0x0000540000067ab9 */ /* 0x000fe20000000800 */
[----:B-1----:R-:W-:Y:S01]  /*51e0*/  IMAD.MOV.U32 R18, RZ, RZ, R2 ;  /* 0x000000ffff127224 */ /* 0x002fe200078e0002 */
[----:B------:R-:W1:Y:S01]  /*51f0*/  S2R R30, SR_CTAID.Y ;  /* 0x00000000001e7919 */ /* 0x000e620000002600 */
[----:B------:R-:W-:-:S04]  /*5200*/  IMAD.MOV.U32 R19, RZ, RZ, R3 ;  /* 0x000000ffff137224 */ /* 0x000fc800078e0003 */
[----:B------:R-:W1:Y:S08]  /*5210*/  LDC R31, c[0x0][0x144] ;  /* 0x00005100ff1f7b82 */ /* 0x000e700000000800 */
[----:B------:R-:W1:Y:S08]  /*5220*/  LDC R6, c[0x0][0x630] ;  /* 0x00018c00ff067b82 */ /* 0x000e700000000800 */
[----:B------:R-:W1:Y:S01]  /*5230*/  LDC.64 R26, c[0x0][0x620] ;  /* 0x00018800ff1a7b82 */ /* 0x000e620000000a00 */
[----:B-----5:R-:W-:-:S04]  /*5240*/  ISETP.NE.U32.AND P0, PT, R22, RZ, PT ;  /* 0x000000ff1600720c */ /* 0x020fc80003f05070 */
[----:B------:R-:W-:Y:S02]  /*5250*/  ISETP.NE.AND.EX P0, PT, R23, RZ, PT, P0 ;  /* 0x000000ff1700720c */ /* 0x000fe40003f05300 */
[----:B0-----:R-:W-:-:S05]  /*5260*/  I2FP.F32.U32 R4, R28 ;  /* 0x0000001c00047245 */ /* 0x001fca0000201000 */
[----:B------:R-:W-:-:S04]  /*5270*/  FMUL R4, R4, UR6 ;  /* 0x0000000604047c20 */ /* 0x000fc80008400000 */
[----:B------:R0:W0:Y:S02]  /*5280*/  F2I.U32.TRUNC.NTZ R29, R4 ;  /* 0x00000004001d7305 */ /* 0x000024000020f000 */
[----:B------:R-:W-:Y:S05]  /*5290*/  @!P0 BRA `(.L_x_107) ;  /* 0x0000000000288947 */ /* 0x000fea0003800000 */
[----:B------:R-:W5:Y:S02]  /*52a0*/  LDC R5, c[0x0][0x634] ;  /* 0x00018d00ff057b82 */ /* 0x000f640000000800 */
[----:B-----5:R-:W-:-:S05]  /*52b0*/  IADD3 R19, P0, R2, R5, RZ ;  /* 0x0000000502137210 */ /* 0x020fca0007f1e0ff */
[----:B--234-:R-:W-:-:S04]  /*52c0*/  IMAD.X R25, RZ, RZ, R3, P0 ;  /* 0x000000ffff197224 */ /* 0x01cfc800000e0603 */
[----:B0-----:R-:W-:-:S04]  /*52d0*/  IMAD.WIDE.U32 R4, R25, R22, RZ ;  /* 0x0000001619047225 */ /* 0x001fc800078e00ff */
[----:B------:R-:W-:-:S04]  /*52e0*/  IMAD.WIDE.U32 R16, P0, R19, R23, R4 ;  /* 0x0000001713107225 */ /* 0x000fc80007800004 */
[----:B------:R-:W-:-:S04]  /*52f0*/  IMAD.WIDE.U32 R4, R19, R22, RZ ;  /* 0x0000001613047225 */ /* 0x000fc800078e00ff */
[----:B------:R-:W-:Y:S01]  /*5300*/  IMAD.X R19, RZ, RZ, RZ, P0 ;  /* 0x000000ffff137224 */ /* 0x000fe200000e06ff */
[----:B------:R-:W-:Y:S01]  /*5310*/  IADD3 RZ, P0, R5, R16, RZ ;  /* 0x0000001005ff7210 */ /* 0x000fe20007f1e0ff */
[----:B------:R-:W-:-:S04]  /*5320*/  IMAD.MOV.U32 R18, RZ, RZ, R17 ;  /* 0x000000ffff127224 */ /* 0x000fc800078e0011 */
[----:B------:R-:W-:-:S08]  /*5330*/  IMAD.WIDE.U32.X R18, R25, R23, R18, P0 ;  /* 0x0000001719127225 */ /* 0x000fd000000e0412 */
.L_x_107:
[-CC-:B-1234-:R-:W-:Y:S01]  /*5340*/  SHF.R.U64 R24, R18, R6.reuse, R19.reuse ;  /* 0x0000000612187219 */ /* 0x19efe20000001213 */
[----:B------:R-:W1:Y:S01]  /*5350*/  LDC.64 R34, c[0x0][0x640] ;  /* 0x00019000ff227b82 */ /* 0x000e620000000a00 */
[----:B0-----:R-:W-:Y:S01]  /*5360*/  SHF.R.U32.HI R4, RZ, R6, R19 ;  /* 0x00000006ff047219 */ /* 0x001fe20000011613 */
[----:B------:R-:W-:Y:S01]  /*5370*/  IMAD.MOV R29, RZ, RZ, -R29 ;  /* 0x000000ffff1d7224 */ /* 0x000fe200078e0a1d */
[----:B------:R-:W-:Y:S01]  /*5380*/  IADD3 R17, P0, RZ, -R24, RZ ;  /* 0x80000018ff117210 */ /* 0x000fe20007f1e0ff */
[----:B------:R-:W-:Y:S01]  /*5390*/  ULDC UR6, c[0x0][0x154] ;  /* 0x0000550000067ab9 */ /* 0x000fe20000000800 */
[----:B------:R-:W-:Y:S02]  /*53a0*/  IMAD.MOV.U32 R19, RZ, RZ, 0x1 ;  /* 0x00000001ff137424 */ /* 0x000fe400078e00ff */
[----:B------:R-:W-:Y:S01]  /*53b0*/  IMAD R29, R31, R29, R28 ;  /* 0x0000001d1f1d7224 */ /* 0x000fe200078e021c */
[----:B------:R-:W0:Y:S01]  /*53c0*/  LDC R16, c[0x0][0x618] ;  /* 0x00018600ff107b82 */ /* 0x000e220000000800 */
[----:B------:R-:W-:-:S04]  /*53d0*/  IMAD.X R5, RZ, RZ, ~R4, P0 ;  /* 0x000000ffff057224 */ /* 0x000fc800000e0e04 */
[-C--:B------:R-:W-:Y:S02]  /*53e0*/  IMAD R6, R5, R26.reuse, RZ ;  /* 0x0000001a05067224 */ /* 0x080fe400078e02ff */
[C---:B------:R-:W-:Y:S01]  /*53f0*/  IMAD.WIDE.U32 R4, R17.reuse, R26, R2 ;  /* 0x0000001a11047225 */ /* 0x040fe200078e0002 */
[----:B------:R-:W2:Y:S03]  /*5400*/  LDC R18, c[0x0][0x608] ;  /* 0x00018200ff127b82 */ /* 0x000ea60000000800 */
[----:B------:R-:W-:Y:S01]  /*5410*/  IMAD R17, R17, R27, R6 ;  /* 0x0000001b11117224 */ /* 0x000fe200078e0206 */
[----:B------:R-:W-:-:S03]  /*5420*/  I2FP.F32.U32 R6, R30 ;  /* 0x0000001e00067245 */ /* 0x000fc60000201000 */
[----:B------:R-:W-:Y:S01]  /*5430*/  IMAD.IADD R5, R5, 0x1, R17 ;  /* 0x0000000105057824 */ /* 0x000fe200078e0211 */
[----:B------:R-:W3:Y:S01]  /*5440*/  LDC R32, c[0x0][0x658] ;  /* 0x00019600ff207b82 */ /* 0x000ee20000000800 */
[----:B-1----:R-:W-:Y:S01]  /*5450*/  ISETP.NE.U32.AND P0, PT, R34, RZ, PT ;  /* 0x000000ff2200720c */ /* 0x002fe20003f05070 */
[----:B------:R-:W-:-:S03]  /*5460*/  IMAD.MOV.U32 R17, RZ, RZ, -0x1 ;  /* 0xffffffffff117424 */ /* 0x000fc600078e00ff */
[----:B------:R-:W-:-:S03]  /*5470*/  ISETP.NE.AND.EX P0, PT, R35, RZ, PT, P0 ;  /* 0x000000ff2300720c */ /* 0x000fc60003f05300 */
[----:B------:R-:W1:Y:S01]  /*5480*/  LDC R27, c[0x0][0x148] ;  /* 0x00005200ff1b7b82 */ /* 0x000e620000000800 */
[-CC-:B0-----:R-:W-:Y:S02]  /*5490*/  SHF.R.U64 R22, R4, R16.reuse, R5.reuse ;  /* 0x0000001004167219 */ /* 0x181fe40000001205 */
[----:B------:R-:W-:Y:S01]  /*54a0*/  SHF.R.U32.HI R5, RZ, R16, R5 ;  /* 0x00000010ff057219 */ /* 0x000fe20000011605 */
[----:B------:R-:W-:-:S04]  /*54b0*/  FMUL R16, R6, UR6 ;  /* 0x0000000606107c20 */ /* 0x000fc80008400000 */
[----:B------:R-:W0:Y:S01]  /*54c0*/  LDC R28, c[0x0][0x600] ;  /* 0x00018000ff1c7b82 */ /* 0x000e220000000800 */
[----:B------:R4:W0:Y:S01]  /*54d0*/  F2I.U32.TRUNC.NTZ R25, R16 ;  /* 0x0000001000197305 */ /* 0x000822000020f000 */
[-CC-:B--2---:R-:W-:Y:S02]  /*54e0*/  SHF.R.U64 R6, R22, R18.reuse, R5.reuse ;  /* 0x0000001216067219 */ /* 0x184fe40000001205 */
[----:B------:R-:W-:-:S04]  /*54f0*/  SHF.R.U32.HI R5, RZ, R18, R5 ;  /* 0x00000012ff057219 */ /* 0x000fc80000011605 */
[----:B------:R-:W2:Y:S01]  /*5500*/  LDC R33, c[0x0][0x648] ;  /* 0x00019200ff217b82 */ /* 0x000ea20000000800 */
[-CC-:B---3--:R-:W-:Y:S02]  /*5510*/  SHF.R.U64 R26, R6, R32.reuse, R5.reuse ;  /* 0x00000020061a7219 */ /* 0x188fe40000001205 */
[-C--:B------:R-:W-:Y:S02]  /*5520*/  SHF.L.U32 R17, R17, R32.reuse, RZ ;  /* 0x0000002011117219 */ /* 0x080fe400000006ff */
[-C--:B------:R-:W-:Y:S01]  /*5530*/  SHF.R.U32.HI R5, RZ, R32.reuse, R5 ;  /* 0x00000020ff057219 */ /* 0x080fe20000011605 */
[----:B------:R-:W-:Y:S01]  /*5540*/  IMAD.MOV.U32 R4, RZ, RZ, R26 ;  /* 0x000000ffff047224 */ /* 0x000fe200078e001a */
[----:B------:R-:W-:Y:S01]  /*5550*/  SHF.L.U32 R32, R19, R32, RZ ;  /* 0x0000002013207219 */ /* 0x000fe200000006ff */
[----:B------:R-:W3:Y:S01]  /*5560*/  LDC R36, c[0x0][0x638] ;  /* 0x00018e00ff247b82 */ /* 0x000ee20000000800 */
[----:B------:R-:W-:-:S07]  /*5570*/  LOP3.LUT R31, RZ, R17, RZ, 0x33, !PT ;  /* 0x00000011ff1f7212 */ /* 0x000fce00078e33ff */
[----:B------:R-:W0:Y:S01]  /*5580*/  LDC R37, c[0x0][0x610] ;  /* 0x00018400ff257b82 */ /* 0x000e220000000800 */
[----:B----4-:R-:W-:Y:S05]  /*5590*/  @!P0 BRA `(.L_x_108) ;  /* 0x0000000000288947 */ /* 0x010fea0003800000 */
[----:B------:R-:W4:Y:S02]  /*55a0*/  LDC R19, c[0x0][0x64c] ;  /* 0x00019300ff137b82 */ /* 0x000f240000000800 */
[----:B----4-:R-:W-:-:S05]  /*55b0*/  IADD3 R19, P0, R26, R19, RZ ;  /* 0x000000131a137210 */ /* 0x010fca0007f1e0ff */
        /* <DEDUP_REMOVED lines=8> */
.L_x_108:
[----:B--2---:R-:W-:Y:S01]  /*5640*/  SHF.R.U64 R4, R4, R33, R5 ;  /* 0x0000002104047219 */ /* 0x004fe20000001205 */
[----:B0-----:R-:W-:Y:S01]  /*5650*/  VIADD R19, R28, 0xffffffff ;  /* 0xffffffff1c137836 */ /* 0x001fe20000000000 */
[----:B------:R-:W-:Y:S01]  /*5660*/  LOP3.LUT R17, R6, R31, RZ, 0xc0, !PT ;  /* 0x0000001f06117212 */ /* 0x000fe200078ec0ff */
[----:B------:R-:W-:Y:S02]  /*5670*/  IMAD.MOV R25, RZ, RZ, -R25 ;  /* 0x000000ffff197224 */ /* 0x000fe400078e0a19 */
[----:B------:R-:W-:Y:S02]  /*5680*/  IMAD.MOV R5, RZ, RZ, -R4 ;  /* 0x000000ffff057224 */ /* 0x000fe400078e0a04 */
[----:B------:R-:W-:Y:S01]  /*5690*/  IMAD R6, R32, R4, R17 ;  /* 0x0000000420067224 */ /* 0x000fe200078e0211 */
[----:B------:R-:W-:Y:S01]  /*56a0*/  LOP3.LUT R17, R22, R19, RZ, 0xc0, !PT ;  /* 0x0000001316117212 */ /* 0x000fe200078ec0ff */
[----:B-1----:R-:W-:Y:S02]  /*56b0*/  @P4 IMAD R29, R27, R25, R30 ;  /* 0x000000191b1d4224 */ /* 0x002fe400078e021e */
[----:B---3--:R-:W-:-:S02]  /*56c0*/  IMAD R4, R5, R36, R26 ;  /* 0x0000002405047224 */ /* 0x008fc400078e021a */
[----:B------:R-:W-:Y:S02]  /*56d0*/  IMAD R6, R6, R37, R29 ;  /* 0x0000002506067224 */ /* 0x000fe400078e021d */
[----:B------:R-:W-:Y:S02]  /*56e0*/  IMAD R5, R4, R28, R17 ;  /* 0x0000001c04057224 */ /* 0x000fe400078e0211 */
[----:B------:R-:W-:-:S03]  /*56f0*/  IMAD.MOV.U32 R16, RZ, RZ, 0x1 ;  /* 0x00000001ff107424 */ /* 0x000fc600078e00ff */
[----:B------:R-:W-:Y:S02]  /*5700*/  SEL R4, R5, R6, !P4 ;  /* 0x0000000605047207 */ /* 0x000fe40006000000 */
[----:B------:R-:W-:Y:S01]  /*5710*/  SEL R6, R6, R5, !P4 ;  /* 0x0000000506067207 */ /* 0x000fe20006000000 */
[----:B------:R-:W-:-:S07]  /*5720*/  IMAD.MOV.U32 R5, RZ, RZ, R24 ;  /* 0x000000ffff057224 */ /* 0x000fce00078e0018 */
.L_x_106:
[----:B------:R-:W-:Y:S02]  /*5730*/  LOP3.LUT P0, RZ, R16, 0xff, RZ, 0xc0, !PT ;  /* 0x000000ff10ff7812 */ /* 0x000fe4000780c0ff */
[----:B------:R-:W-:-:S11]  /*5740*/  LOP3.LUT R87, R87, 0x1, RZ, 0x3c, !PT ;  /* 0x0000000157577812 */ /* 0x000fd600078e3cff */
[----:B------:R-:W-:Y:S05]  /*5750*/  @P0 BRA `(.L_x_109) ;  /* 0xffffffbc00d80947 */ /* 0x000fea000383ffff */
[----:B------:R-:W-:Y:S05]  /*5760*/  EXIT ;  /* 0x000000000000794d */ /* 0x000fea0003800000 */
.L_x_17:
[----:B------:R-:W-:-:S08]  /*5770*/  ISETP.NE.AND P0, PT, R18, RZ, PT ;  /* 0x000000ff1200720c */ /* 0x000fd00003f05270 */
[----:B--23-5:R-:W0:-:S00]  /*5780*/  USETMAXREG.DEALLOC.CTAPOOL 0x28 ;  /* 0x00000028000079c8 */ /* 0x02ce0000080e0500 */
[----:B------:R-:W-:Y:S05]  /*5790*/  @P0 EXIT ;  /* 0x000000000000094d */ /* 0x000fea0003800000 */
[----:B0-----:R-:W-:Y:S01]  /*57a0*/  LOP3.LUT P0, RZ, R20, 0xff, RZ, 0xc0, !PT ;  /* 0x000000ff14ff7812 */ /* 0x001fe2000780c0ff */
[----:B------:R-:W-:Y:S02]  /*57b0*/  IMAD.MOV.U32 R12, RZ, RZ, 0x1 ;  /* 0x00000001ff0c7424 */ /* 0x000fe400078e00ff */
[----:B------:R-:W-:-:S10]  /*57c0*/  IMAD.MOV.U32 R15, RZ, RZ, RZ ;  /* 0x000000ffff0f7224 */ /* 0x000fd400078e00ff */
[----:B------:R-:W-:Y:S05]  /*57d0*/  @!P0 BRA `(.L_x_110) ;  /* 0x0000000c005c8947 */ /* 0x000fea0003800000 */
[----:B------:R-:W0:Y:S01]  /*57e0*/  S2UR UR9, SR_CgaCtaId ;  /* 0x00000000000979c3 */ /* 0x000e220000008800 */
[----:B------:R-:W-:Y:S01]  /*57f0*/  UMOV UR11, 0x1 ;  /* 0x00000001000b7882 */ /* 0x000fe20000000000 */
[----:B------:R-:W-:Y:S01]  /*5800*/  LOP3.LUT P0, RZ, R11, 0x1f, RZ, 0xc0, !PT ;  /* 0x0000001f0bff7812 */ /* 0x000fe2000780c0ff */
[----:B------:R-:W-:Y:S01]  /*5810*/  ULDC UR5, c[0x0][0x658] ;  /* 0x0001960000057ab9 */ /* 0x000fe20000000800 */
[----:B------:R-:W-:Y:S01]  /*5820*/  UMOV UR7, 0xffffffff ;  /* 0xffffffff00077882 */ /* 0x000fe20000000000 */
[----:B------:R-:W-:Y:S01]  /*5830*/  BSSY B0, `(.L_x_110) ;  /* 0x00000d1000007945 */ /* 0x000fe20003800000 */
[----:B------:R-:W-:Y:S01]  /*5840*/  USHF.L.U32 UR7, UR7, UR5, URZ ;  /* 0x0000000507077299 */ /* 0x000fe2000800063f */
[C---:B------:R-:W-:Y:S01]  /*5850*/  ISETP.NE.AND P2, PT, R10.reuse, RZ, PT ;  /* 0x000000ff0a00720c */ /* 0x040fe20003f45270 */
[----:B------:R-:W-:Y:S01]  /*5860*/  IMAD.MOV.U32 R14, RZ, RZ, 0x1 ;  /* 0x00000001ff0e7424 */ /* 0x000fe200078e00ff */
[----:B------:R-:W-:Y:S01]  /*5870*/  ISETP.NE.OR P0, PT, R10, RZ, !P0 ;  /* 0x000000ff0a00720c */ /* 0x000fe20004705670 */
[----:B------:R-:W-:Y:S01]  /*5880*/  IMAD.MOV.U32 R12, RZ, RZ, 0x1 ;  /* 0x00000001ff0c7424 */ /* 0x000fe200078e00ff */
[----:B------:R-:W-:Y:S01]  /*5890*/  LOP3.LUT R13, R7, 0x2, RZ, 0xfc, !PT ;  /* 0x00000002070d7812 */ /* 0x000fe200078efcff */
[----:B------:R-:W-:Y:S01]  /*58a0*/  IMAD.MOV.U32 R15, RZ, RZ, RZ ;  /* 0x000000ffff0f7224 */ /* 0x000fe200078e00ff */
[----:B------:R-:W-:Y:S01]  /*58b0*/  ULDC UR4, c[0x0][0x600] ;  /* 0x0001800000047ab9 */ /* 0x000fe20000000800 */
[----:B------:R-:W-:Y:S01]  /*58c0*/  UMOV UR18, 0x5 ;  /* 0x0000000500127882 */ /* 0x000fe20000000000 */
[----:B------:R-:W-:-:S02]  /*58d0*/  UIADD3 UR25, UR13, 0x1, URZ ;  /* 0x000000010d197890 */ /* 0x000fc4000fffe03f */
[----:B------:R-:W-:Y:S02]  /*58e0*/  UIADD3 UR4, UR4, -0x1, URZ ;  /* 0xffffffff04047890 */ /* 0x000fe4000fffe03f */
[----:B------:R-:W-:Y:S02]  /*58f0*/  USHF.L.U32 UR5, UR11, UR5, URZ ;  /* 0x000000050b057299 */ /* 0x000fe4000800063f */
[----:B------:R-:W-:Y:S01]  /*5900*/  ULOP3.LUT UR7, URZ, UR7, URZ, 0x33, !UPT ;  /* 0x000000073f077292 */ /* 0x000fe2000f8e333f */
[----:B------:R-:W-:Y:S01]  /*5910*/  ULDC.64 UR26, c[0x0][0x198] ;  /* 0x00006600001a7ab9 */ /* 0x000fe20000000a00 */
[----:B0-----:R-:W-:Y:S02]  /*5920*/  ULOP3.LUT UR8, UR9, 0x1, URZ, 0xc0, !UPT ;  /* 0x0000000109087892 */ /* 0x001fe4000f8ec03f */
[----:B------:R-:W-:Y:S02]  /*5930*/  USHF.R.U32.HI UR28, URZ, 0x1, UR9 ;  /* 0x000000013f1c7899 */ /* 0x000fe40008011609 */
[----:B------:R-:W-:-:S02]  /*5940*/  USHF.L.U32 UR6, UR9, 0x5, URZ ;  /* 0x0000000509067899 */ /* 0x000fc4000800063f */
[----:B------:R-:W-:Y:S02]  /*5950*/  USHF.L.U32 UR29, UR9, 0xb, URZ ;  /* 0x0000000b091d7899 */ /* 0x000fe4000800063f */
[----:B------:R-:W-:Y:S02]  /*5960*/  ULOP3.LUT UR9, UR9, 0xfffffffe, URZ, 0xc0, !UPT ;  /* 0xfffffffe09097892 */ /* 0x000fe4000f8ec03f */
[----:B------:R-:W-:Y:S02]  /*5970*/  UISETP.GT.U32.AND UP0, UPT, UR8, 0xffff, UPT ;  /* 0x0000ffff0800788c */ /* 0x000fe4000bf04070 */
[----:B------:R-:W-:Y:S02]  /*5980*/  USHF.L.U32 UR10, UR11, UR9, URZ ;  /* 0x000000090b0a7299 */ /* 0x000fe4000800063f */
[----:B------:R-:W-:Y:S02]  /*5990*/  ULOP3.LUT UR9, UR9, 0x1, URZ, 0xfc, !UPT ;  /* 0x0000000109097892 */ /* 0x000fe4000f8efc3f */
[----:B------:R-:W-:-:S02]  /*59a0*/  USEL UR8, UR8, 0xffff, !UP0 ;  /* 0x0000ffff08087887 */ /* 0x000fc4000c000000 */
[----:B------:R-:W-:Y:S02]  /*59b0*/  USHF.L.U32 UR9, UR11, UR9, URZ ;  /* 0x000000090b097299 */ /* 0x000fe4000800063f */
[----:B------:R-:W-:Y:S02]  /*59c0*/  ULOP3.LUT UR8, UR8, 0xffff, URZ, 0xc0, !UPT ;  /* 0x0000ffff08087892 */ /* 0x000fe4000f8ec03f */
[----:B------:R-:W-:Y:S02]  /*59d0*/  ULOP3.LUT UR6, UR6, 0x20, URZ, 0xc0, !UPT ;  /* 0x0000002006067892 */ /* 0x000fe4000f8ec03f */
[----:B------:R-:W-:Y:S02]  /*59e0*/  ULOP3.LUT UR19, UR10, UR9, URZ, 0xfc, !UPT ;  /* 0x000000090a137292 */ /* 0x000fe4000f8efc3f */
[----:B------:R-:W-:-:S12]  /*59f0*/  USHF.L.U32 UR18, UR18, UR8, URZ ;  /* 0x0000000812127299 */ /* 0x000fd8000800063f */
.L_x_122:
[----:B------:R-:W-:-:S03]  /*5a00*/  UMOV UR8, 0xffffffff ;  /* 0xffffffff00087882 */ /* 0x000fc60000000000 */
[----:B------:R-:W-:Y:S05]  /*5a10*/  BRA.DIV UR8, `(.L_x_111) ;  /* 0x0000001208107947 */ /* 0x000fea000b800000 */
[----:B------:R-:W-:-:S13]  /*5a20*/  ELECT P1, URZ, PT ;  /* 0x00000000003f782f */ /* 0x000fda0003820000 */
.L_x_136:
[----:B------:R-:W0:Y:S01]  /*5a30*/  LDC R10, c[0x0][0x28c] ;  /* 0x0000a300ff0a7b82 */ /* 0x000e220000000800 */
[----:B------:R-:W-:Y:S01]  /*5a40*/  BSSY B1, `(.L_x_112) ;  /* 0x000003c000017945 */ /* 0x000fe20003800000 */
[----:B0-----:R-:W-:-:S13]  /*5a50*/  ISETP.LT.OR P1, PT, R10, 0x1, !P1 ;  /* 0x000000010a00780c */ /* 0x001fda0004f21670 */
[----:B------:R-:W-:Y:S05]  /*5a60*/  @P1 BRA `(.L_x_113) ;  /* 0x0000000000e41947 */ /* 0x000fea0003800000 */
[----:B------:R-:W-:Y:S01]  /*5a70*/  LEA R10, R6, UR28, 0x1 ;  /* 0x0000001c060a7c11 */ /* 0x000fe2000f8e08ff */
[----:B------:R-:W-:Y:S01]  /*5a80*/  IMAD.MOV.U32 R18, RZ, RZ, RZ ;  /* 0x000000ffff127224 */ /* 0x000fe200078e00ff */
[----:B------:R-:W-:Y:S01]  /*5a90*/  LEA R16, R4, UR6, 0x6 ;  /* 0x0000000604107c11 */ /* 0x000fe2000f8e30ff */
[----:B------:R-:W-:Y:S02]  /*5aa0*/  IMAD.U32 R20, RZ, RZ, UR25 ;  /* 0x00000019ff147e24 */ /* 0x000fe4000f8e00ff */
[----:B------:R-:W-:Y:S02]  /*5ab0*/  IMAD.MOV.U32 R4, RZ, RZ, R12 ;  /* 0x000000ffff047224 */ /* 0x000fe400078e000c */
[----:B------:R-:W-:Y:S02]  /*5ac0*/  IMAD.MOV.U32 R6, RZ, RZ, R15 ;  /* 0x000000ffff067224 */ /* 0x000fe400078e000f */
[----:B------:R-:W-:-:S07]  /*5ad0*/  IMAD.SHL.U32 R17, R10, 0x20, RZ ;  /* 0x000000200a117824 */ /* 0x000fce00078e00ff */
.L_x_117:
[----:B------:R-:W0:Y:S01]  /*5ae0*/  S2R R11, SR_CgaCtaId ;  /* 0x00000000000b7919 */ /* 0x000e220000008800 */
[----:B------:R-:W-:-:S04]  /*5af0*/  MOV R10, 0x400 ;  /* 0x00000400000a7802 */ /* 0x000fc80000000f00 */
[----:B0-----:R-:W-:Y:S02]  /*5b00*/  LEA R21, R11, R10, 0x18 ;  /* 0x0000000a0b157211 */ /* 0x001fe400078ec0ff */
[----:B------:R-:W-:Y:S01]  /*5b10*/  SHF.L.U32 R10, R4, 0x1f, RZ ;  /* 0x0000001f040a7819 */ /* 0x000fe200000006ff */
[----:B------:R-:W0:Y:S02]  /*5b20*/  @!P2 LDC R11, c[0x0][0x500] ;  /* 0x00014000ff0bab82 */ /* 0x000e240000000800 */
[----:B------:R-:W-:-:S04]  /*5b30*/  IMAD R19, R6, 0x8, R21 ;  /* 0x0000000806137824 */ /* 0x000fc800078e0215 */
[----:B------:R-:W1:Y:S02]  /*5b40*/  SYNCS.PHASECHK.TRANS64.TRYWAIT P1, [R19+URZ+0x28], R10 ;  /* 0x0000280a130075a7 */ /* 0x000e64000802017f */
[----:B-1----:R-:W-:Y:S05]  /*5b50*/  @!P1 BRA `(.L_x_114) ;  /* 0x0000000c00e09947 */ /* 0x002fea0003800000 */
.L_x_137:
[----:B-1----:R-:W-:Y:S01]  /*5b60*/  PRMT R10, R13, 0x9910, RZ ;  /* 0x000099100d0a7816 */ /* 0x002fe200000000ff */
[----:B0-----:R0:W-:Y:S03]  /*5b70*/  @!P2 SYNCS.ARRIVE.TRANS64 RZ, [R19+URZ], R11 ;  /* 0x0000000b13ffa9a7 */ /* 0x0011e6000800003f */
[----:B------:R-:W-:-:S13]  /*5b80*/  ISETP.NE.AND P1, PT, R10, 0x2, PT ;  /* 0x000000020a00780c */ /* 0x000fda0003f25270 */
[----:B0-----:R-:W-:Y:S05]  /*5b90*/  @P1 BRA `(.L_x_115) ;  /* 0x0000000000041947 */ /* 0x001fea0003800000 */
[----:B------:R-:W-:Y:S01]  /*5ba0*/  BPT.TRAP 0x1 ;  /* 0x000000040000795c */ /* 0x000fe20000300000 */
.L_x_115:
[----:B------:R-:W-:Y:S05]  /*5bb0*/  @P0 BRA `(.L_x_116) ;  /* 0x0000000000040947 */ /* 0x000fea0003800000 */
[----:B------:R-:W-:Y:S01]  /*5bc0*/  BPT.TRAP 0x1 ;  /* 0x000000040000795c */ /* 0x000fe20000300000 */
.L_x_116:
[----:B------:R-:W-:Y:S01]  /*5bd0*/  R2UR UR8, R6 ;  /* 0x00000000060872ca */ /* 0x000fe200000e0000 */
[----:B------:R-:W-:Y:S01]  /*5be0*/  VIADD R20, R20, 0xffffffff ;  /* 0xffffffff14147836 */ /* 0x000fe20000000000 */
[----:B------:R-:W-:Y:S01]  /*5bf0*/  R2UR UR22, R21 ;  /* 0x00000000151672ca */ /* 0x000fe200000e0000 */
[----:B------:R-:W-:Y:S01]  /*5c00*/  UIADD3 UR14, UP0, UR26, 0xf0, URZ ;  /* 0x000000f01a0e7890 */ /* 0x000fe2000ff1e03f */
[----:B------:R-:W-:Y:S01]  /*5c10*/  R2UR UR23, R17 ;  /* 0x00000000111772ca */ /* 0x000fe200000e0000 */
[----:B------:R-:W-:Y:S01]  /*5c20*/  UIADD3 UR32, UP1, UR26, 0x1f0, URZ ;  /* 0x000001f01a207890 */ /* 0x000fe2000ff3e03f */
[----:B------:R-:W-:Y:S01]  /*5c30*/  R2UR UR9, R19 ;  /* 0x00000000130972ca */ /* 0x000fe200000e0000 */
[----:B------:R-:W-:Y:S01]  /*5c40*/  UIADD3.X UR15, URZ, UR27, URZ, UP0, !UPT ;  /* 0x0000001b3f0f7290 */ /* 0x000fe200087fe43f */
[----:B------:R-:W-:Y:S01]  /*5c50*/  R2UR UR10, R18 ;  /* 0x00000000120a72ca */ /* 0x000fe200000e0000 */
[----:B------:R-:W-:Y:S01]  /*5c60*/  UPRMT UR20, URZ, 0x5410, UR18 ;  /* 0x000054103f147896 */ /* 0x000fe20008000012 */
[----:B------:R-:W-:Y:S01]  /*5c70*/  R2UR UR12, R5 ;  /* 0x00000000050c72ca */ /* 0x000fe200000e0000 */
[----:B------:R-:W-:Y:S01]  /*5c80*/  VIADD R6, R6, 0x1 ;  /* 0x0000000106067836 */ /* 0x000fe20000000000 */
[----:B------:R-:W-:Y:S01]  /*5c90*/  R2UR UR24, R16 ;  /* 0x00000000101872ca */ /* 0x000fe200000e0000 */
[----:B------:R-:W-:Y:S01]  /*5ca0*/  USHF.L.U32 UR8, UR8, 0xc, URZ ;  /* 0x0000000c08087899 */ /* 0x000fe2000800063f */
[----:B------:R-:W-:Y:S01]  /*5cb0*/  ISETP.GT.AND P3, PT, R20, 0x1, PT ;  /* 0x000000011400780c */ /* 0x000fe20003f64270 */
[----:B------:R-:W-:Y:S01]  /*5cc0*/  UPRMT UR30, URZ, 0x5410, UR19 ;  /* 0x000054103f1e7896 */ /* 0x000fe20008000013 */
[----:B------:R-:W-:Y:S01]  /*5cd0*/  ISETP.NE.AND P1, PT, R6, 0x5, PT ;  /* 0x000000050600780c */ /* 0x000fe20003f25270 */
[----:B------:R-:W-:Y:S01]  /*5ce0*/  ULEA UR11, UR28, UR8, 0xb ;  /* 0x000000081c0b7291 */ /* 0x000fe2000f8e583f */
[----:B------:R-:W-:Y:S01]  /*5cf0*/  VIADD R18, R18, 0x40 ;  /* 0x0000004012127836 */ /* 0x000fe20000000000 */
[----:B------:R-:W-:Y:S01]  /*5d00*/  ULOP3.LUT UR8, UR8, 0x800, UR29, 0xf8, !UPT ;  /* 0x0000080008087892 */ /* 0x000fe2000f8ef81d */
[----:B------:R-:W-:Y:S01]  /*5d10*/  SEL R11, RZ, 0x1, P1 ;  /* 0x00000001ff0b7807 */ /* 0x000fe20000800000 */
[----:B------:R-:W-:Y:S01]  /*5d20*/  UIADD3 UR21, UR22, 0x180, UR11 ;  /* 0x0000018016157890 */ /* 0x000fe2000fffe00b */
[----:B------:R-:W-:Y:S01]  /*5d30*/  SEL R6, R6, RZ, P1 ;  /* 0x000000ff06067207 */ /* 0x000fe20000800000 */
[----:B------:R-:W-:Y:S01]  /*5d40*/  UIADD3 UR22, UR22, 0x5180, UR8 ;  /* 0x0000518016167890 */ /* 0x000fe2000fffe008 */
[----:B------:R-:W-:Y:S01]  /*5d50*/  LOP3.LUT R4, R4, R11, RZ, 0x3c, !PT ;  /* 0x0000000b04047212 */ /* 0x000fe200078e3cff */
[----:B------:R-:W-:Y:S01]  /*5d60*/  UIADD3.X UR33, URZ, UR27, URZ, UP1, !UPT ;  /* 0x0000001b3f217290 */ /* 0x000fe20008ffe43f */
[----:B------:R-:W-:Y:S01]  /*5d70*/  UMOV UR16, 0x0 ;  /* 0x0000000000107882 */ /* 0x000fe20000000000 */
[----:B------:R-:W-:Y:S01]  /*5d80*/  UMOV UR17, 0x10000000 ;  /* 0x1000000000117882 */ /* 0x000fe20000000000 */
[----:B------:R-:W-:Y:S01]  /*5d90*/  UMOV UR11, UR23 ;  /* 0x00000017000b7c82 */ /* 0x000fe20008000000 */
[----:B------:R-:W-:-:S02]  /*5da0*/  UMOV UR8, UR21 ;  /* 0x0000001500087c82 */ /* 0x000fc40008000000 */
[----:B------:R0:W-:Y:S02]  /*5db0*/  UTMALDG.3D.MULTICAST [UR8], [UR14], UR20, desc[UR16] ;  /* 0x000010080e0073b4 */ /* 0x0001e40008011814 */
[----:B0-----:R-:W-:Y:S01]  /*5dc0*/  UMOV UR8, UR22 ;  /* 0x0000001600087c82 */ /* 0x001fe20008000000 */
[----:B------:R-:W-:Y:S02]  /*5dd0*/  UMOV UR11, UR24 ;  /* 0x00000018000b7c82 */ /* 0x000fe40008000000 */
[----:B------:R0:W-:Y:S02]  /*5de0*/  UTMALDG.3D.MULTICAST [UR8], [UR32], UR30, desc[UR16] ;  /* 0x00001008200073b4 */ /* 0x0001e4000801181e */
[----:B0-----:R-:W-:Y:S05]  /*5df0*/  @P3 BRA `(.L_x_117) ;  /* 0xfffffffc00383947 */ /* 0x001fea000383ffff */
.L_x_113:
[----:B------:R-:W-:Y:S05]  /*5e00*/  BSYNC B1 ;  /* 0x0000000000017941 */ /* 0x000fea0003800000 */
.L_x_112:
[----:B------:R-:W-:Y:S01]  /*5e10*/  LOP3.LUT P5, RZ, R14, 0xff, RZ, 0xc0, !PT ;  /* 0x000000ff0eff7812 */ /* 0x000fe200078ac0ff */
[----:B------:R-:W-:Y:S01]  /*5e20*/  VIADD R6, R15, UR13 ;  /* 0x0000000d0f067c36 */ /* 0x000fe20008000000 */
[----:B------:R-:W-:Y:S01]  /*5e30*/  ULDC.64 UR8, c[0x0][0x650] ;  /* 0x0001940000087ab9 */ /* 0x000fe20000000a00 */
[----:B------:R-:W-:Y:S01]  /*5e40*/  IMAD.U32 R11, RZ, RZ, UR13 ;  /* 0x0000000dff0b7e24 */ /* 0x000fe2000f8e00ff */
[----:B------:R-:W-:Y:S01]  /*5e50*/  UISETP.GE.U32.AND UP0, UPT, UR13, 0x5, UPT ;  /* 0x000000050d00788c */ /* 0x000fe2000bf06070 */
[----:B------:R-:W-:Y:S01]  /*5e60*/  BSSY B1, `(.L_x_118) ;  /* 0x000006b000017945 */ /* 0x000fe20003800000 */
[----:B------:R-:W-:Y:S02]  /*5e70*/  ISETP.GT.U32.AND P1, PT, R6, 0x4, PT ;  /* 0x000000040600780c */ /* 0x000fe40003f24070 */
[----:B------:R-:W-:Y:S02]  /*5e80*/  PRMT R14, RZ, 0x7610, R14 ;  /* 0x00007610ff0e7816 */ /* 0x000fe4000000000e */
[----:B------:R-:W-:-:S02]  /*5e90*/  ISETP.LT.U32.AND P1, PT, R11, 0x5, P1 ;  /* 0x000000050b00780c */ /* 0x000fc40000f21070 */
[----:B------:R-:W-:Y:S01]  /*5ea0*/  PLOP3.LUT P3, PT, PT, PT, UP0, 0x80, 0x0 ;  /* 0x000000000000781c */ /* 0x000fe20003f6f008 */
[----:B------:R-:W0:Y:S01]  /*5eb0*/  @P5 S2R R5, SR_CgaCtaId ;  /* 0x0000000000055919 */ /* 0x000e220000008800 */
[----:B------:R-:W-:-:S04]  /*5ec0*/  @P5 MOV R4, 0x400 ;  /* 0x0000040000045802 */ /* 0x000fc80000000f00 */
[----:B0-----:R-:W-:Y:S01]  /*5ed0*/  @P5 LEA R10, R5, R4, 0x18 ;  /* 0x00000004050a5211 */ /* 0x001fe200078ec0ff */
[----:B------:R-:W-:-:S03]  /*5ee0*/  IMAD.WIDE.U32 R4, R6, -0x33333333, RZ ;  /* 0xcccccccd06047825 */ /* 0x000fc600078e00ff */
[----:B------:R0:W-:Y:S01]  /*5ef0*/  @P5 SYNCS.ARRIVE.TRANS64.A1T0 RZ, [R10+URZ+0x88], RZ ;  /* 0x000088ff0aff59a7 */ /* 0x0001e2000810003f */
[----:B------:R-:W-:Y:S01]  /*5f00*/  IADD3 R2, P5, R2, R8, RZ ;  /* 0x0000000802027210 */ /* 0x000fe20007fbe0ff */
[----:B------:R-:W-:Y:S01]  /*5f10*/  IMAD.MOV.U32 R4, RZ, RZ, -0x1 ;  /* 0xffffffffff047424 */ /* 0x000fe200078e00ff */
[----:B------:R-:W-:Y:S02]  /*5f20*/  SHF.R.U32.HI R11, RZ, 0x2, R5 ;  /* 0x00000002ff0b7819 */ /* 0x000fe40000011605 */
[----:B------:R-:W-:Y:S01]  /*5f30*/  SEL R5, RZ, 0x1, !P1 ;  /* 0x00000001ff057807 */ /* 0x000fe20004800000 */
[----:B------:R-:W-:Y:S01]  /*5f40*/  IMAD.X R3, R3, 0x1, R0, P5 ;  /* 0x0000000103037824 */ /* 0x000fe200028e0600 */
[----:B------:R-:W-:Y:S01]  /*5f50*/  ISETP.GE.U32.AND P1, PT, R2, UR8, PT ;  /* 0x0000000802007c0c */ /* 0x000fe2000bf26070 */
[----:B------:R-:W-:Y:S01]  /*5f60*/  IMAD R15, R11, -0x5, R6 ;  /* 0xfffffffb0b0f7824 */ /* 0x000fe200078e0206 */
[----:B------:R-:W-:Y:S01]  /*5f70*/  LOP3.LUT R12, R12, R5, RZ, 0x3c, !PT ;  /* 0x000000050c0c7212 */ /* 0x000fe200078e3cff */
[----:B------:R-:W-:Y:S01]  /*5f80*/  IMAD.MOV.U32 R6, RZ, RZ, -0x1 ;  /* 0xffffffffff067424 */ /* 0x000fe200078e00ff */
[----:B------:R-:W-:Y:S01]  /*5f90*/  ISETP.GE.U32.AND.EX P1, PT, R3, UR9, PT, P1 ;  /* 0x0000000903007c0c */ /* 0x000fe2000bf26110 */
[----:B------:R-:W-:Y:S01]  /*5fa0*/  IMAD.MOV.U32 R5, RZ, RZ, -0x1 ;  /* 0xffffffffff057424 */ /* 0x000fe200078e00ff */
[----:B------:R-:W-:-:S02]  /*5fb0*/  @P3 LOP3.LUT R12, R12, 0x1, R11, 0x78, !PT ;  /* 0x000000010c0c3812 */ /* 0x000fc400078e780b */
[----:B0-----:R-:W-:-:S09]  /*5fc0*/  PRMT R10, RZ, 0x7610, R10 ;  /* 0x00007610ff0a7816 */ /* 0x001fd2000000000a */
[----:B------:R-:W-:Y:S05]  /*5fd0*/  @P1 BRA `(.L_x_119) ;  /* 0x00000004004c1947 */ /* 0x000fea0003800000 */
[----:B------:R-:W0:Y:S01]  /*5fe0*/  S2R R17, SR_CTAID.X ;  /* 0x0000000000117919 */ /* 0x000e220000002500 */
[----:B------:R-:W-:Y:S01]  /*5ff0*/  ULDC.64 UR8, c[0x0][0x628] ;  /* 0x00018a0000087ab9 */ /* 0x000fe20000000a00 */
[----:B------:R-:W1:Y:S01]  /*6000*/  LDC R18, c[0x0][0x144] ;  /* 0x00005100ff127b82 */ /* 0x000e620000000800 */
[----:B------:R-:W-:Y:S01]  /*6010*/  ISETP.NE.U32.AND P1, PT, RZ, UR8, PT ;  /* 0x00000008ff007c0c */ /* 0x000fe2000bf25070 */
[----:B------:R-:W2:Y:S01]  /*6020*/  S2R R6, SR_CTAID.Y ;  /* 0x0000000000067919 */ /* 0x000ea20000002600 */
[----:B------:R-:W-:Y:S01]  /*6030*/  ULDC UR10, c[0x0][0x150] ;  /* 0x00005400000a7ab9 */ /* 0x000fe20000000800 */
[----:B------:R-:W-:Y:S01]  /*6040*/  ULDC UR11, c[0x0][0x630] ;  /* 0x00018c00000b7ab9 */ /* 0x000fe20000000800 */
[----:B------:R-:W-:Y:S01]  /*6050*/  ISETP.NE.AND.EX P1, PT, RZ, UR9, PT, P1 ;  /* 0x00000009ff007c0c */ /* 0x000fe2000bf25310 */
[----:B------:R-:W-:Y:S01]  /*6060*/  IMAD.MOV.U32 R4, RZ, RZ, R2 ;  /* 0x000000ffff047224 */ /* 0x000fe200078e0002 */
[----:B0-----:R-:W-:-:S05]  /*6070*/  I2FP.F32.U32 R5, R17 ;  /* 0x0000001100057245 */ /* 0x001fca0000201000 */
[----:B------:R-:W-:Y:S01]  /*6080*/  FMUL R20, R5, UR10 ;  /* 0x0000000a05147c20 */ /* 0x000fe20008400000 */
[----:B------:R-:W-:-:S05]  /*6090*/  IMAD.MOV.U32 R5, RZ, RZ, R3 ;  /* 0x000000ffff057224 */ /* 0x000fca00078e0003 */
[----:B--2---:R-:W-:Y:S05]  /*60a0*/  @!P1 BRA `(.L_x_120) ;  /* 0x0000000000289947 */ /* 0x004fea0003800000 */
[----:B------:R-:W-:Y:S02]  /*60b0*/  ULDC UR10, c[0x0][0x634] ;  /* 0x00018d00000a7ab9 */ /* 0x000fe40000000800 */
[----:B------:R-:W-:-:S05]  /*60c0*/  IADD3 R5, P1, R2, UR10, RZ ;  /* 0x0000000a02057c10 */ /* 0x000fca000ff3e0ff */
[----:B------:R-:W-:-:S04]  /*60d0*/  IMAD.X R19, RZ, RZ, R3, P1 ;  /* 0x000000ffff137224 */ /* 0x000fc800008e0603 */
[----:B------:R-:W-:-:S04]  /*60e0*/  IMAD.WIDE.U32 R10, R19, UR8, RZ ;  /* 0x00000008130a7c25 */ /* 0x000fc8000f8e00ff */
[----:B------:R-:W-:-:S04]  /*60f0*/  IMAD.WIDE.U32 R10, P1, R5, UR9, R10 ;  /* 0x00000009050a7c25 */ /* 0x000fc8000f82000a */
[----:B------:R-:W-:-:S04]  /*6100*/  IMAD.WIDE.U32 R4, R5, UR8, RZ ;  /* 0x0000000805047c25 */ /* 0x000fc8000f8e00ff */
[----:B------:R-:W-:Y:S01]  /*6110*/  IMAD.MOV.U32 R4, RZ, RZ, R11 ;  /* 0x000000ffff047224 */ /* 0x000fe200078e000b */
[----:B------:R-:W-:Y:S01]  /*6120*/  IADD3 RZ, P3, R5, R10, RZ ;  /* 0x0000000a05ff7210 */ /* 0x000fe20007f7e0ff */
[----:B------:R-:W-:-:S04]  /*6130*/  IMAD.X R5, RZ, RZ, RZ, P1 ;  /* 0x000000ffff057224 */ /* 0x000fc800008e06ff */
[----:B------:R-:W-:-:S08]  /*6140*/  IMAD.WIDE.U32.X R4, R19, UR9, R4, P3 ;  /* 0x0000000913047c25 */ /* 0x000fd000098e0404 */
.L_x_120:
[--C-:B------:R-:W-:Y:S01]  /*6150*/  SHF.R.U64 R16, R4, UR11, R5.reuse ;  /* 0x0000000b04107c19 */ /* 0x100fe20008001205 */
[----:B------:R-:W0:Y:S01]  /*6160*/  F2I.U32.TRUNC.NTZ R20, R20 ;  /* 0x0000001400147305 */ /* 0x000e22000020f000 */
[----:B------:R-:W-:Y:S01]  /*6170*/  SHF.R.U32.HI R4, RZ, UR11, R5 ;  /* 0x0000000bff047c19 */ /* 0x000fe20008011605 */
[----:B------:R-:W-:Y:S01]  /*6180*/  ULDC.64 UR8, c[0x0][0x620] ;  /* 0x0001880000087ab9 */ /* 0x000fe20000000a00 */
[----:B------:R-:W-:Y:S01]  /*6190*/  IADD3 R11, P1, RZ, -R16, RZ ;  /* 0x80000010ff0b7210 */ /* 0x000fe20007f3e0ff */
[----:B------:R-:W-:Y:S01]  /*61a0*/  ULDC.64 UR10, c[0x0][0x640] ;  /* 0x00019000000a7ab9 */ /* 0x000fe20000000a00 */
[----:B------:R-:W2:Y:S03]  /*61b0*/  LDC R21, c[0x0][0x148] ;  /* 0x00005200ff157b82 */ /* 0x000ea60000000800 */
[----:B------:R-:W-:Y:S01]  /*61c0*/  IMAD.X R4, RZ, RZ, ~R4, P1 ;  /* 0x000000ffff047224 */ /* 0x000fe200008e0e04 */
[----:B------:R-:W-:-:S03]  /*61d0*/  ISETP.NE.U32.AND P1, PT, RZ, UR10, PT ;  /* 0x0000000aff007c0c */ /* 0x000fc6000bf25070 */
[----:B------:R-:W-:Y:S01]  /*61e0*/  IMAD R10, R4, UR8, RZ ;  /* 0x00000008040a7c24 */ /* 0x000fe2000f8e02ff */
[----:B------:R-:W-:Y:S01]  /*61f0*/  ISETP.NE.AND.EX P1, PT, RZ, UR11, PT, P1 ;  /* 0x0000000bff007c0c */ /* 0x000fe2000bf25310 */
[----:B------:R-:W-:Y:S01]  /*6200*/  IMAD.WIDE.U32 R4, R11, UR8, R2 ;  /* 0x000000080b047c25 */ /* 0x000fe2000f8e0002 */
[----:B------:R-:W-:-:S03]  /*6210*/  ULDC UR8, c[0x0][0x618] ;  /* 0x0001860000087ab9 */ /* 0x000fc60000000800 */
[----:B------:R-:W-:Y:S01]  /*6220*/  IMAD R11, R11, UR9, R10 ;  /* 0x000000090b0b7c24 */ /* 0x000fe2000f8e020a */
[----:B------:R-:W-:Y:S01]  /*6230*/  ULDC UR9, c[0x0][0x154] ;  /* 0x0000550000097ab9 */ /* 0x000fe20000000800 */
[----:B0-----:R-:W-:Y:S02]  /*6240*/  IMAD.MOV R10, RZ, RZ, -R20 ;  /* 0x000000ffff0a7224 */ /* 0x001fe400078e0a14 */
[----:B------:R-:W-:Y:S02]  /*6250*/  IMAD.IADD R5, R5, 0x1, R11 ;  /* 0x0000000105057824 */ /* 0x000fe400078e020b */
[----:B-1----:R-:W-:Y:S01]  /*6260*/  IMAD R17, R18, R10, R17 ;  /* 0x0000000a12117224 */ /* 0x002fe200078e0211 */
[----:B------:R-:W-:Y:S02]  /*6270*/  I2FP.F32.U32 R10, R6 ;  /* 0x00000006000a7245 */ /* 0x000fe40000201000 */
[--C-:B------:R-:W-:Y:S02]  /*6280*/  SHF.R.U64 R18, R4, UR8, R5.reuse ;  /* 0x0000000804127c19 */ /* 0x100fe40008001205 */
[----:B------:R-:W-:Y:S01]  /*6290*/  SHF.R.U32.HI R5, RZ, UR8, R5 ;  /* 0x00000008ff057c19 */ /* 0x000fe20008011605 */
[----:B------:R-:W-:Y:S01]  /*62a0*/  FMUL R10, R10, UR9 ;  /* 0x000000090a0a7c20 */ /* 0x000fe20008400000 */
[----:B------:R-:W-:-:S02]  /*62b0*/  ULDC UR8, c[0x0][0x608] ;  /* 0x0001820000087ab9 */ /* 0x000fc40000000800 */
[--C-:B------:R-:W-:Y:S01]  /*62c0*/  SHF.R.U64 R20, R18, UR8, R5.reuse ;  /* 0x0000000812147c19 */ /* 0x100fe20008001205 */
[----:B------:R0:W1:Y:S01]  /*62d0*/  F2I.U32.TRUNC.NTZ R22, R10 ;  /* 0x0000000a00167305 */ /* 0x000062000020f000 */
[----:B------:R-:W-:Y:S01]  /*62e0*/  SHF.R.U32.HI R5, RZ, UR8, R5 ;  /* 0x00000008ff057c19 */ /* 0x000fe20008011605 */
[----:B------:R-:W-:-:S03]  /*62f0*/  ULDC UR8, c[0x0][0x658] ;  /* 0x0001960000087ab9 */ /* 0x000fc60000000800 */
[--C-:B------:R-:W-:Y:S02]  /*6300*/  SHF.R.U64 R19, R20, UR8, R5.reuse ;  /* 0x0000000814137c19 */ /* 0x100fe40008001205 */
[----:B------:R-:W-:-:S03]  /*6310*/  SHF.R.U32.HI R23, RZ, UR8, R5 ;  /* 0x00000008ff177c19 */ /* 0x000fc60008011605 */
[----:B------:R-:W-:Y:S02]  /*6320*/  IMAD.MOV.U32 R4, RZ, RZ, R19 ;  /* 0x000000ffff047224 */ /* 0x000fe400078e0013 */
[----:B------:R-:W-:Y:S01]  /*6330*/  IMAD.MOV.U32 R5, RZ, RZ, R23 ;  /* 0x000000ffff057224 */ /* 0x000fe200078e0017 */
[----:B0-----:R-:W-:Y:S06]  /*6340*/  @!P1 BRA `(.L_x_121) ;  /* 0x0000000000289947 */ /* 0x001fec0003800000 */
        /* <DEDUP_REMOVED lines=10> */
.L_x_121:
[----:B------:R-:W-:Y:S01]  /*63f0*/  ULDC UR8, c[0x0][0x648] ;  /* 0x0001920000087ab9 */ /* 0x000fe20000000800 */
[----:B-1----:R-:W-:Y:S01]  /*6400*/  IMAD.MOV R22, RZ, RZ, -R22 ;  /* 0x000000ffff167224 */ /* 0x002fe200078e0a16 */
[----:B------:R-:W-:Y:S01]  /*6410*/  SHF.R.U64 R5, R4, UR8, R5 ;  /* 0x0000000804057c19 */ /* 0x000fe20008001205 */
[----:B------:R-:W-:Y:S01]  /*6420*/  ULDC UR8, c[0x0][0x638] ;  /* 0x00018e0000087ab9 */ /* 0x000fe20000000800 */
[----:B------:R-:W-:Y:S01]  /*6430*/  LOP3.LUT R4, R20, UR7, RZ, 0xc0, !PT ;  /* 0x0000000714047c12 */ /* 0x000fe2000f8ec0ff */
[----:B--2---:R-:W-:Y:S01]  /*6440*/  @P4 IMAD R17, R21, R22, R6 ;  /* 0x0000001615114224 */ /* 0x004fe200078e0206 */
[----:B------:R-:W-:Y:S01]  /*6450*/  LOP3.LUT R18, R18, UR4, RZ, 0xc0, !PT ;  /* 0x0000000412127c12 */ /* 0x000fe2000f8ec0ff */
[----:B------:R-:W-:Y:S01]  /*6460*/  IMAD.MOV R6, RZ, RZ, -R5 ;  /* 0x000000ffff067224 */ /* 0x000fe200078e0a05 */
[----:B------:R-:W-:Y:S01]  /*6470*/  ULDC UR9, c[0x0][0x610] ;  /* 0x0001840000097ab9 */ /* 0x000fe20000000800 */
[----:B------:R-:W-:Y:S02]  /*6480*/  IMAD R4, R5, UR5, R4 ;  /* 0x0000000505047c24 */ /* 0x000fe4000f8e0204 */
[----:B------:R-:W-:Y:S01]  /*6490*/  IMAD R19, R6, UR8, R19 ;  /* 0x0000000806137c24 */ /* 0x000fe2000f8e0213 */
[----:B------:R-:W-:Y:S01]  /*64a0*/  ULDC UR8, c[0x0][0x600] ;  /* 0x0001800000087ab9 */ /* 0x000fe20000000800 */
[----:B------:R-:W-:-:S02]  /*64b0*/  IMAD R17, R4, UR9, R17 ;  /* 0x0000000904117c24 */ /* 0x000fc4000f8e0211 */
[----:B------:R-:W-:Y:S02]  /*64c0*/  IMAD R6, R19, UR8, R18 ;  /* 0x0000000813067c24 */ /* 0x000fe4000f8e0212 */
[----:B------:R-:W-:Y:S02]  /*64d0*/  IMAD.MOV.U32 R10, RZ, RZ, 0x1 ;  /* 0x00000001ff0a7424 */ /* 0x000fe400078e00ff */
[----:B------:R-:W-:Y:S01]  /*64e0*/  IMAD.MOV.U32 R5, RZ, RZ, R16 ;  /* 0x000000ffff057224 */ /* 0x000fe200078e0010 */
[----:B------:R-:W-:Y:S02]  /*64f0*/  SEL R4, R6, R17, !P4 ;  /* 0x0000001106047207 */ /* 0x000fe40006000000 */
[----:B------:R-:W-:-:S07]  /*6500*/  SEL R6, R17, R6, !P4 ;  /* 0x0000000611067207 */ /* 0x000fce0006000000 */
.L_x_119:
[----:B------:R-:W-:Y:S05]  /*6510*/  BSYNC B1 ;  /* 0x0000000000017941 */ /* 0x000fea0003800000 */
.L_x_118:
[----:B------:R-:W-:-:S13]  /*6520*/  LOP3.LUT P1, RZ, R10, 0xff, RZ, 0xc0, !PT ;  /* 0x000000ff0aff7812 */ /* 0x000fda000782c0ff */
[----:B------:R-:W-:Y:S05]  /*6530*/  @P1 BRA `(.L_x_122) ;  /* 0xfffffff400301947 */ /* 0x000fea000383ffff */
[----:B------:R-:W-:Y:S05]  /*6540*/  BSYNC B0 ;  /* 0x0000000000007941 */ /* 0x000fea0003800000 */
.L_x_110:
[----:B------:R-:W-:-:S03]  /*6550*/  UMOV UR8, 0xffffffff ;  /* 0xffffffff00087882 */ /* 0x000fc60000000000 */
[----:B------:R-:W-:Y:S05]  /*6560*/  BRA.DIV UR8, `(.L_x_123) ;  /* 0x0000000608707947 */ /* 0x000fea000b800000 */
[----:B------:R-:W-:-:S13]  /*6570*/  ELECT P0, URZ, PT ;  /* 0x00000000003f782f */ /* 0x000fda0003800000 */
.L_x_140:
[----:B------:R-:W-:Y:S04]  /*6580*/  BSSY B0, `(.L_x_124) ;  /* 0x0000034000007945 */ /* 0x000fe80003800000 */
[----:B------:R-:W-:Y:S05]  /*6590*/  @!P0 BRA `(.L_x_125) ;  /* 0x0000000000c88947 */ /* 0x000fea0003800000 */
[----:B------:R-:W-:-:S04]  /*65a0*/  LOP3.LUT R7, R7, 0x2, RZ, 0xfc, !PT ;  /* 0x0000000207077812 */ /* 0x000fc800078efcff */
[----:B------:R-:W-:-:S13]  /*65b0*/  ISETP.NE.AND P0, PT, R7, 0x3, PT ;  /* 0x000000030700780c */ /* 0x000fda0003f05270 */
[----:B------:R-:W-:Y:S05]  /*65c0*/  @!P0 BRA `(.L_x_126) ;  /* 0x0000000000048947 */ /* 0x000fea0003800000 */
[----:B------:R-:W-:Y:S01]  /*65d0*/  BPT.TRAP 0x1 ;  /* 0x000000040000795c */ /* 0x000fe20000300000 */
.L_x_126:
[----:B------:R-:W0:Y:S01]  /*65e0*/  S2R R3, SR_CgaCtaId ;  /* 0x0000000000037919 */ /* 0x000e220000008800 */
[----:B------:R-:W-:Y:S02]  /*65f0*/  MOV R0, 0x400 ;  /* 0x0000040000007802 */ /* 0x000fe40000000f00 */
[----:B------:R-:W-:Y:S02]  /*6600*/  SHF.L.U32 R2, R12, 0x1f, RZ ;  /* 0x0000001f0c027819 */ /* 0x000fe400000006ff */
[----:B0-----:R-:W-:-:S05]  /*6610*/  LEA R0, R3, R0, 0x18 ;  /* 0x0000000003007211 */ /* 0x001fca00078ec0ff */
[----:B------:R-:W-:-:S04]  /*6620*/  VIADD R0, R0, 0x28 ;  /* 0x0000002800007836 */ /* 0x000fc80000000000 */
[C---:B------:R-:W-:Y:S02]  /*6630*/  IMAD R5, R15.reuse, 0x8, R0 ;  /* 0x000000080f057824 */ /* 0x040fe400078e0200 */
[----:B------:R-:W-:Y:S02]  /*6640*/  VIADD R15, R15, 0x1 ;  /* 0x000000010f0f7836 */ /* 0x000fe40000000000 */
[----:B------:R-:W0:Y:S03]  /*6650*/  SYNCS.PHASECHK.TRANS64.TRYWAIT P0, [R5+URZ], R2 ;  /* 0x00000002050075a7 */ /* 0x000e26000800017f */
[----:B------:R-:W-:-:S04]  /*6660*/  ISETP.NE.AND P1, PT, R15, 0x5, PT ;  /* 0x000000050f00780c */ /* 0x000fc80003f25270 */
[----:B------:R-:W-:Y:S02]  /*6670*/  SEL R3, RZ, 0x1, P1 ;  /* 0x00000001ff037807 */ /* 0x000fe40000800000 */
[----:B------:R-:W-:Y:S02]  /*6680*/  SEL R15, R15, RZ, P1 ;  /* 0x000000ff0f0f7207 */ /* 0x000fe40000800000 */
[----:B------:R-:W-:-:S03]  /*6690*/  LOP3.LUT R12, R12, R3, RZ, 0x3c, !PT ;  /* 0x000000030c0c7212 */ /* 0x000fc600078e3cff */
[----:B------:R-:W-:Y:S01]  /*66a0*/  IMAD R7, R15, 0x8, R0 ;  /* 0x000000080f077824 */ /* 0x000fe200078e0200 */
[----:B------:R-:W-:Y:S01]  /*66b0*/  SHF.L.U32 R4, R12, 0x1f, RZ ;  /* 0x0000001f0c047819 */ /* 0x000fe200000006ff */
[----:B0-----:R-:W-:Y:S06]  /*66c0*/  @!P0 BRA `(.L_x_127) ;  /* 0x00000004003c8947 */ /* 0x001fec0003800000 */
.L_x_141:
[----:B------:R-:W1:Y:S01]  /*66d0*/  SYNCS.PHASECHK.TRANS64.TRYWAIT P0, [R7+URZ], R4 ;  /* 0x00000004070075a7 */ /* 0x000e62000800017f */
[----:B0-----:R-:W-:-:S05]  /*66e0*/  VIADD R2, R15, 0x1 ;  /* 0x000000010f027836 */ /* 0x001fca0000000000 */
[----:B------:R-:W-:-:S04]  /*66f0*/  ISETP.NE.AND P1, PT, R2, 0x5, PT ;  /* 0x000000050200780c */ /* 0x000fc80003f25270 */
[----:B------:R-:W-:Y:S02]  /*6700*/  SEL R3, RZ, 0x1, P1 ;  /* 0x00000001ff037807 */ /* 0x000fe40000800000 */
[----:B------:R-:W-:Y:S02]  /*6710*/  SEL R9, R2, RZ, P1 ;  /* 0x000000ff02097207 */ /* 0x000fe40000800000 */
[----:B------:R-:W-:-:S03]  /*6720*/  LOP3.LUT R12, R12, R3, RZ, 0x3c, !PT ;  /* 0x000000030c0c7212 */ /* 0x000fc600078e3cff */
[----:B------:R-:W-:Y:S01]  /*6730*/  IMAD R8, R9, 0x8, R0 ;  /* 0x0000000809087824 */ /* 0x000fe200078e0200 */
[----:B------:R-:W-:Y:S01]  /*6740*/  SHF.L.U32 R5, R12, 0x1f, RZ ;  /* 0x0000001f0c057819 */ /* 0x000fe200000006ff */
[----:B-1----:R-:W-:Y:S06]  /*6750*/  @!P0 BRA `(.L_x_128) ;  /* 0x00000004002c8947 */ /* 0x002fec0003800000 */
.L_x_142:
[----:B------:R-:W1:Y:S01]  /*6760*/  SYNCS.PHASECHK.TRANS64.TRYWAIT P0, [R8+URZ], R5 ;  /* 0x00000005080075a7 */ /* 0x000e62000800017f */
[----:B------:R-:W-:-:S05]  /*6770*/  VIADD R2, R9, 0x1 ;  /* 0x0000000109027836 */ /* 0x000fca0000000000 */
[----:B------:R-:W-:-:S04]  /*6780*/  ISETP.NE.AND P1, PT, R2, 0x5, PT ;  /* 0x000000050200780c */ /* 0x000fc80003f25270 */
[----:B------:R-:W-:Y:S02]  /*6790*/  SEL R3, RZ, 0x1, P1 ;  /* 0x00000001ff037807 */ /* 0x000fe40000800000 */
[----:B0-----:R-:W-:Y:S02]  /*67a0*/  SEL R7, R2, RZ, P1 ;  /* 0x000000ff02077207 */ /* 0x001fe40000800000 */
[----:B------:R-:W-:-:S03]  /*67b0*/  LOP3.LUT R9, R12, R3, RZ, 0x3c, !PT ;  /* 0x000000030c097212 */ /* 0x000fc600078e3cff */
[----:B------:R-:W-:Y:S01]  /*67c0*/  IMAD R11, R7, 0x8, R0 ;  /* 0x00000008070b7824 */ /* 0x000fe200078e0200 */
[----:B------:R-:W-:Y:S01]  /*67d0*/  SHF.L.U32 R6, R9, 0x1f, RZ ;  /* 0x0000001f09067819 */ /* 0x000fe200000006ff */
[----:B-1----:R-:W-:Y:S06]  /*67e0*/  @!P0 BRA `(.L_x_129) ;  /* 0x00000004001c8947 */ /* 0x002fec0003800000 */
.L_x_143:
[----:B------:R-:W1:Y:S01]  /*67f0*/  SYNCS.PHASECHK.TRANS64.TRYWAIT P0, [R11+URZ], R6 ;  /* 0x000000060b0075a7 */ /* 0x000e62000800017f */
[----:B------:R-:W-:-:S05]  /*6800*/  VIADD R2, R7, 0x1 ;  /* 0x0000000107027836 */ /* 0x000fca0000000000 */
[----:B------:R-:W-:-:S04]  /*6810*/  ISETP.NE.AND P1, PT, R2, 0x5, PT ;  /* 0x000000050200780c */ /* 0x000fc80003f25270 */
[----:B------:R-:W-:Y:S02]  /*6820*/  SEL R4, RZ, 0x1, P1 ;  /* 0x00000001ff047807 */ /* 0x000fe40000800000 */
[----:B------:R-:W-:Y:S02]  /*6830*/  SEL R3, R2, RZ, P1 ;  /* 0x000000ff02037207 */ /* 0x000fe40000800000 */
[----:B------:R-:W-:Y:S01]  /*6840*/  LOP3.LUT R4, R9, R4, RZ, 0x3c, !PT ;  /* 0x0000000409047212 */ /* 0x000fe200078e3cff */
[----:B-1----:R-:W-:Y:S06]  /*6850*/  @!P0 BRA `(.L_x_130) ;  /* 0x0000000400148947 */ /* 0x002fec0003800000 */
.L_x_144:
[----:B------:R-:W-:Y:S01]  /*6860*/  IMAD R3, R3, 0x8, R0 ;  /* 0x0000000803037824 */ /* 0x000fe200078e0200 */
[----:B------:R-:W-:-:S07]  /*6870*/  SHF.L.U32 R0, R4, 0x1f, RZ ;  /* 0x0000001f04007819 */ /* 0x000fce00000006ff */
.L_x_131:
[----:B--2---:R2:W3:Y:S02]  /*6880*/  SYNCS.PHASECHK.TRANS64.TRYWAIT P0, [R3+URZ], R0 ;  /* 0x00000000030075a7 */ /* 0x0044e4000800017f */
[----:B---3--:R-:W-:Y:S05]  /*6890*/  @!P0 NANOSLEEP.SYNCS 0x989680 ;  /* 0x009896800000895d */ /* 0x008fea0003900000 */
[----:B------:R-:W3:Y:S02]  /*68a0*/  @!P0 SYNCS.PHASECHK.TRANS64 P0, [R3+URZ], R0 ;  /* 0x00000000030085a7 */ /* 0x000ee4000800007f */
[----:B---3--:R-:W-:Y:S05]  /*68b0*/  @!P0 BRA `(.L_x_131) ;  /* 0xfffffffc00f08947 */ /* 0x008fea000383ffff */
.L_x_125:
[----:B------:R-:W-:Y:S05]  /*68c0*/  BSYNC B0 ;  /* 0x0000000000007941 */ /* 0x000fea0003800000 */
.L_x_124:
[----:B------:R-:W-:Y:S05]  /*68d0*/  EXIT ;  /* 0x000000000000794d */ /* 0x000fea0003800000 */
.L_x_19:
[----:B0-----:R-:W-:-:S04]  /*68e0*/  IMAD.U32 R17, RZ, RZ, UR15 ;  /* 0x0000000fff117e24 */ /* 0x001fc8000f8e00ff */
[----:B------:R0:W1:Y:S03]  /*68f0*/  SYNCS.PHASECHK.TRANS64.TRYWAIT P0, [R17+URZ+-0x8], R16 ;  /* 0xfffff810110075a7 */ /* 0x000066000800017f */
[----:B-1----:R-:W-:Y:S05]  /*6900*/  @!P0 NANOSLEEP.SYNCS 0x989680 ;  /* 0x009896800000895d */ /* 0x002fea0003900000 */
[----:B------:R-:W1:Y:S02]  /*6910*/  @!P0 SYNCS.PHASECHK.TRANS64 P0, [R17+URZ+-0x8], R16 ;  /* 0xfffff810110085a7 */ /* 0x000e64000800007f */
[----:B-1----:R-:W-:Y:S05]  /*6920*/  @!P0 BRA `(.L_x_19) ;  /* 0xfffffffc00ec8947 */ /* 0x002fea000383ffff */
[----:B------:R-:W-:Y:S05]  /*6930*/  BRA `(.L_x_132) ;  /* 0xffffffac007c7947 */ /* 0x000fea000383ffff */
.L_x_24:
[----:B-1----:R-:W-:-:S04]  /*6940*/  IMAD.U32 R17, RZ, RZ, UR6 ;  /* 0x00000006ff117e24 */ /* 0x002fc8000f8e00ff */
[----:B------:R1:W4:Y:S03]  /*6950*/  SYNCS.PHASECHK.TRANS64.TRYWAIT P0, [R17+URZ], R16 ;  /* 0x00000010110075a7 */ /* 0x000326000800017f */
[----:B----4-:R-:W-:Y:S05]  /*6960*/  @!P0 NANOSLEEP.SYNCS 0x989680 ;  /* 0x009896800000895d */ /* 0x010fea0003900000 */
[----:B------:R-:W4:Y:S02]  /*6970*/  @!P0 SYNCS.PHASECHK.TRANS64 P0, [R17+URZ], R16 ;  /* 0x00000010110085a7 */ /* 0x000f24000800007f */
[----:B----4-:R-:W-:Y:S05]  /*6980*/  @!P0 BRA `(.L_x_24) ;  /* 0xfffffffc00ec8947 */ /* 0x010fea000383ffff */
[----:B------:R-:W-:Y:S05]  /*6990*/  BRA `(.L_x_23) ;  /* 0xffffffb000247947 */ /* 0x000fea000383ffff */
.L_x_30:
[----:B-1----:R-:W-:-:S04]  /*69a0*/  IMAD.U32 R19, RZ, RZ, UR9 ;  /* 0x00000009ff137e24 */ /* 0x002fc8000f8e00ff */
[----:B------:R1:W4:Y:S03]  /*69b0*/  SYNCS.PHASECHK.TRANS64.TRYWAIT P0, [R19+URZ], R18 ;  /* 0x00000012130075a7 */ /* 0x000326000800017f */
[----:B----4-:R-:W-:Y:S05]  /*69c0*/  @!P0 NANOSLEEP.SYNCS 0x989680 ;  /* 0x009896800000895d */ /* 0x010fea0003900000 */
[----:B------:R-:W4:Y:S02]  /*69d0*/  @!P0 SYNCS.PHASECHK.TRANS64 P0, [R19+URZ], R18 ;  /* 0x00000012130085a7 */ /* 0x000f24000800007f */
[----:B----4-:R-:W-:Y:S05]  /*69e0*/  @!P0 BRA `(.L_x_30) ;  /* 0xfffffffc00ec8947 */ /* 0x010fea000383ffff */
[----:B------:R-:W-:Y:S05]  /*69f0*/  BRA `(.L_x_29) ;  /* 0xffffffb400787947 */ /* 0x000fea000383ffff */
.L_x_38:
[----:B0-----:R-:W-:-:S04]  /*6a00*/  IMAD.U32 R17, RZ, RZ, UR15 ;  /* 0x0000000fff117e24 */ /* 0x001fc8000f8e00ff */
[----:B------:R0:W1:Y:S03]  /*6a10*/  SYNCS.PHASECHK.TRANS64.TRYWAIT P0, [R17+URZ+0x8], R16 ;  /* 0x00000810110075a7 */ /* 0x000066000800017f */
[----:B-1----:R-:W-:Y:S05]  /*6a20*/  @!P0 NANOSLEEP.SYNCS 0x989680 ;  /* 0x009896800000895d */ /* 0x002fea0003900000 */
[----:B------:R-:W1:Y:S02]  /*6a30*/  @!P0 SYNCS.PHASECHK.TRANS64 P0, [R17+URZ+0x8], R16 ;  /* 0x00000810110085a7 */ /* 0x000e64000800007f */
[----:B-1----:R-:W-:Y:S05]  /*6a40*/  @!P0 BRA `(.L_x_38) ;  /* 0xfffffffc00ec8947 */ /* 0x002fea000383ffff */
[----:B------:R-:W-:Y:S05]  /*6a50*/  BRA `(.L_x_133) ;  /* 0xffffffbc00c47947 */ /* 0x000fea000383ffff */
.L_x_111:
[----:B------:R-:W-:Y:S01]  /*6a60*/  BSSY B1, `(.L_x_134) ;  /* 0x0000006000017945 */ /* 0x000fe20003800000 */
[----:B------:R-:W-:-:S07]  /*6a70*/  IMAD.MOV.U32 R10, RZ, RZ, -0x1 ;  /* 0xffffffffff0a7424 */ /* 0x000fce00078e00ff */
[----:B------:R-:W-:Y:S05]  /*6a80*/  WARPSYNC.COLLECTIVE R10, `(.L_x_135) ;  /* 0x000000000a0c7348 */ /* 0x000fea0003c00000 */
[----:B------:R-:W-:Y:S02]  /*6a90*/  ELECT P1, UR62, PT ;  /* 0x00000000003e782f */ /* 0x000fe40003820000 */
[----:B------:R-:W-:Y:S01]  /*6aa0*/  MOV R10, UR62 ;  /* 0x0000003e000a7c02 */ /* 0x000fe20008000f00 */
[----:B------:R-:W-:Y:S10]  /*6ab0*/  ENDCOLLECTIVE ;  /* 0x000000000000791b */ /* 0x000ff40003800000 */
.L_x_135:
[----:B------:R-:W-:Y:S05]  /*6ac0*/  BSYNC B1 ;  /* 0x0000000000017941 */ /* 0x000fea0003800000 */
.L_x_134:
[----:B------:R-:W-:Y:S05]  /*6ad0*/  BRA `(.L_x_136) ;  /* 0xffffffec00d47947 */ /* 0x000fea000383ffff */
.L_x_114:
[----:B-1----:R1:W2:Y:S02]  /*6ae0*/  SYNCS.PHASECHK.TRANS64.TRYWAIT P1, [R19+URZ+0x28], R10 ;  /* 0x0000280a130075a7 */ /* 0x0022a4000802017f */
[----:B--2---:R-:W-:Y:S05]  /*6af0*/  @!P1 NANOSLEEP.SYNCS 0x989680 ;  /* 0x009896800000995d */ /* 0x004fea0003900000 */
[----:B------:R-:W2:Y:S02]  /*6b00*/  @!P1 SYNCS.PHASECHK.TRANS64 P1, [R19+URZ+0x28], R10 ;  /* 0x0000280a130095a7 */ /* 0x000ea4000802007f */
[----:B--2---:R-:W-:Y:S05]  /*6b10*/  @!P1 BRA `(.L_x_114) ;  /* 0xfffffffc00f09947 */ /* 0x004fea000383ffff */
[----:B------:R-:W-:Y:S05]  /*6b20*/  BRA `(.L_x_137) ;  /* 0xfffffff0000c7947 */ /* 0x000fea000383ffff */
.L_x_123:
[----:B------:R-:W-:Y:S01]  /*6b30*/  BSSY B0, `(.L_x_138) ;  /* 0x0000006000007945 */ /* 0x000fe20003800000 */
[----:B------:R-:W-:-:S07]  /*6b40*/  IMAD.MOV.U32 R10, RZ, RZ, -0x1 ;  /* 0xffffffffff0a7424 */ /* 0x000fce00078e00ff */
[----:B------:R-:W-:Y:S05]  /*6b50*/  WARPSYNC.COLLECTIVE R10, `(.L_x_139) ;  /* 0x000000000a0c7348 */ /* 0x000fea0003c00000 */
[----:B------:R-:W-:Y:S02]  /*6b60*/  ELECT P1, UR62, PT ;  /* 0x00000000003e782f */ /* 0x000fe40003820000 */
[----:B------:R-:W-:Y:S01]  /*6b70*/  MOV R10, UR62 ;  /* 0x0000003e000a7c02 */ /* 0x000fe20008000f00 */
[----:B------:R-:W-:Y:S10]  /*6b80*/  ENDCOLLECTIVE ;  /* 0x000000000000791b */ /* 0x000ff40003800000 */
.L_x_139:
[----:B------:R-:W-:Y:S05]  /*6b90*/  BSYNC B0 ;  /* 0x0000000000007941 */ /* 0x000fea0003800000 */
.L_x_138:
[----:B------:R-:W-:Y:S01]  /*6ba0*/  PLOP3.LUT P0, PT, P1, PT, PT, 0x80, 0x0 ;  /* 0x000000000000781c */ /* 0x000fe20000f0f070 */
[----:B------:R-:W-:-:S12]  /*6bb0*/  BRA `(.L_x_140) ;  /* 0xfffffff800707947 */ /* 0x000fd8000383ffff */
.L_x_127:
[----:B0-----:R0:W1:Y:S02]  /*6bc0*/  SYNCS.PHASECHK.TRANS64.TRYWAIT P0, [R5+URZ], R2 ;  /* 0x00000002050075a7 */ /* 0x001064000800017f */
[----:B-1----:R-:W-:Y:S05]  /*6bd0*/  @!P0 NANOSLEEP.SYNCS 0x989680 ;  /* 0x009896800000895d */ /* 0x002fea0003900000 */
[----:B------:R-:W1:Y:S02]  /*6be0*/  @!P0 SYNCS.PHASECHK.TRANS64 P0, [R5+URZ], R2 ;  /* 0x00000002050085a7 */ /* 0x000e64000800007f */
[----:B-1----:R-:W-:Y:S05]  /*6bf0*/  @!P0 BRA `(.L_x_127) ;  /* 0xfffffffc00f08947 */ /* 0x002fea000383ffff */
[----:B------:R-:W-:Y:S05]  /*6c00*/  BRA `(.L_x_141) ;  /* 0xfffffff800b07947 */ /* 0x000fea000383ffff */
.L_x_128:
[----:B0-----:R0:W1:Y:S02]  /*6c10*/  SYNCS.PHASECHK.TRANS64.TRYWAIT P0, [R7+URZ], R4 ;  /* 0x00000004070075a7 */ /* 0x001064000800017f */
[----:B-1----:R-:W-:Y:S05]  /*6c20*/  @!P0 NANOSLEEP.SYNCS 0x989680 ;  /* 0x009896800000895d */ /* 0x002fea0003900000 */
[----:B------:R-:W1:Y:S02]  /*6c30*/  @!P0 SYNCS.PHASECHK.TRANS64 P0, [R7+URZ], R4 ;  /* 0x00000004070085a7 */ /* 0x000e64000800007f */
[----:B-1----:R-:W-:Y:S05]  /*6c40*/  @!P0 BRA `(.L_x_128) ;  /* 0xfffffffc00f08947 */ /* 0x002fea000383ffff */
[----:B------:R-:W-:Y:S05]  /*6c50*/  BRA `(.L_x_142) ;  /* 0xfffffff800c07947 */ /* 0x000fea000383ffff */
.L_x_129:
[----:B0-----:R0:W1:Y:S02]  /*6c60*/  SYNCS.PHASECHK.TRANS64.TRYWAIT P0, [R8+URZ], R5 ;  /* 0x00000005080075a7 */ /* 0x001064000800017f */
[----:B-1----:R-:W-:Y:S05]  /*6c70*/  @!P0 NANOSLEEP.SYNCS 0x989680 ;  /* 0x009896800000895d */ /* 0x002fea0003900000 */
[----:B------:R-:W1:Y:S02]  /*6c80*/  @!P0 SYNCS.PHASECHK.TRANS64 P0, [R8+URZ], R5 ;  /* 0x00000005080085a7 */ /* 0x000e64000800007f */
[----:B-1----:R-:W-:Y:S05]  /*6c90*/  @!P0 BRA `(.L_x_129) ;  /* 0xfffffffc00f08947 */ /* 0x002fea000383ffff */
[----:B------:R-:W-:Y:S05]  /*6ca0*/  BRA `(.L_x_143) ;  /* 0xfffffff800d07947 */ /* 0x000fea000383ffff */
.L_x_130:
[----:B-1----:R1:W2:Y:S02]  /*6cb0*/  SYNCS.PHASECHK.TRANS64.TRYWAIT P0, [R11+URZ], R6 ;  /* 0x000000060b0075a7 */ /* 0x0022a4000800017f */
[----:B--2---:R-:W-:Y:S05]  /*6cc0*/  @!P0 NANOSLEEP.SYNCS 0x989680 ;  /* 0x009896800000895d */ /* 0x004fea0003900000 */
[----:B------:R-:W2:Y:S02]  /*6cd0*/  @!P0 SYNCS.PHASECHK.TRANS64 P0, [R11+URZ], R6 ;  /* 0x000000060b0085a7 */ /* 0x000ea4000800007f */
[----:B--2---:R-:W-:Y:S05]  /*6ce0*/  @!P0 BRA `(.L_x_130) ;  /* 0xfffffffc00f08947 */ /* 0x004fea000383ffff */
[----:B------:R-:W-:Y:S05]  /*6cf0*/  BRA `(.L_x_144) ;  /* 0xfffffff800d87947 */ /* 0x000fea000383ffff */
.L_x_145:
[----:B------:R-:W-:-:S00]  /*6d00*/  BRA `(.L_x_145) ;  /* 0xfffffffc00fc7947 */ /* 0x000fc0000383ffff */
[----:B------:R-:W-:-:S00]  /*6d10*/  NOP ;  /* 0x0000000000007918 */ /* 0x000fc00000000000 */
        /* <DEDUP_REMOVED lines=14> */
.L_x_146:


//--------------------- .nv.shared._ZN7cutlass13device_kernelINS_4gemm6kernel13GemmUniversalIN4cute5tupleIJiiiiEEENS1_10collective13CollectiveMmaINS1_37MainloopSm90TmaGmmaWarpSpecializedFP8ILi5ENS5_IJNS4_1CILi2EEESB_NSA_ILi1EEEEEENS1_32KernelTmaWarpSpecializedPingpongEEENS5_IJNSA_ILi64EEESG_SG_EEENS_12float_e4m3_tENS5_IJlSC_lEEESI_SJ_NS4_8TiledMMAINS4_8MMA_AtomIJNS4_4SM904GMMA30MMA_64x64x32_F32E4M3E4M3_SS_TNILNSN_7ScaleInE1ELSP_1EEEEEENS4_6LayoutINS5_IJSC_SC_SC_EEENS5_IJNSA_ILi0EEESU_SU_EEEEENS5_IJNS4_10UnderscoreESX_SX_EEEEENS4_23SM90_TMA_LOAD_MULTICASTENS4_14ComposedLayoutINS4_7SwizzleILi2ELi4ELi3EEENS4_18smem_ptr_flag_bitsILi8EEENSS_INS5_IJNSA_ILi8EEESG_EEENS5_IJSG_SC_EEEEEEEvNS4_8identityES10_S1A_vS1B_EENS_8epilogue10collective6detail29Sm90TmaWarpSpecializedAdapterINS1E_15DefaultEpilogueISI_SJ_SJ_NS1D_6thread17LinearCombinationISI_Li1EffLNS1I_9ScaleType4KindE0ELNS_15FloatRoundStyleE2ESI_EENS1_15EpilogueDefaultEEEEEvvEEEEvNT_6ParamsE --------------------------
	.section	.nv.shared._ZN7cutlass13device_kernelINS_4gemm6kernel13GemmUniversalIN4cute5tupleIJiiiiEEENS1_10collective13CollectiveMmaINS1_37MainloopSm90TmaGmmaWarpSpecializedFP8ILi5ENS5_IJNS4_1CILi2EEESB_NSA_ILi1EEEEEENS1_32KernelTmaWarpSpecializedPingpongEEENS5_IJNSA_ILi64EEESG_SG_EEENS_12float_e4m3_tENS5_IJlSC_lEEESI_SJ_NS4_8TiledMMAINS4_8MMA_AtomIJNS4_4SM904GMMA30MMA_64x64x32_F32E4M3E4M3_SS_TNILNSN_7ScaleInE1ELSP_1EEEEEENS4_6LayoutINS5_IJSC_SC_SC_EEENS5_IJNSA_ILi0EEESU_SU_EEEEENS5_IJNS4_10UnderscoreESX_SX_EEEEENS4_23SM90_TMA_LOAD_MULTICASTENS4_14ComposedLayoutINS4_7SwizzleILi2ELi4ELi3EEENS4_18smem_ptr_flag_bitsILi8EEENSS_INS5_IJNSA_ILi8EEESG_EEENS5_IJSG_SC_EEEEEEEvNS4_8identityES10_S1A_vS1B_EENS_8epilogue10collective6detail29Sm90TmaWarpSpecializedAdapterINS1E_15DefaultEpilogueISI_SJ_SJ_NS1D_6thread17LinearCombinationISI_Li1EffLNS1I_9ScaleType4KindE0ELNS_15FloatRoundStyleE2ESI_EENS1_15EpilogueDefaultEEEEEvvEEEEvNT_6ParamsE,"aw",@nobits
	.sectionflags	@""
	.align	16
	.zero		1024


//--------------------- .nv.shared.reserved.0     --------------------------
	.section	.nv.shared.reserved.0,"aw",@nobits
	.weak		__nv_reservedSMEM_offset_0_alias
	.size		__nv_reservedSMEM_offset_0_alias, 0, 0
	.other		__nv_reservedSMEM_offset_0_alias,@"STO_CUDA_RESERVED_SHARED STV_DEFAULT"
__nv_reservedSMEM_offset_0_alias:
	.zero		0


//--------------------- .nv.global                --------------------------
	.section	.nv.global,"aw",@nobits
.nv.global:
	.type		_ZN39_INTERNAL_0431e551_4_k_cu_1a6467ce_39724cute1_E,@object
	.size		_ZN39_INTERNAL_0431e551_4_k_cu_1a6467ce_39724cute1_E,(_ZN39_INTERNAL_0431e551_4_k_cu_1a6467ce_39724cuda3std3__45__cpo6cbeginE - _ZN39_INTERNAL_0431e551_4_k_cu_1a6467ce_39724cute1_E)
_ZN39_INTERNAL_0431e551_4_k_cu_1a6467ce_39724cute1_E:
	.zero		1
	.type		_ZN39_INTERNAL_0431e551_4_k_cu_1a6467ce_39724cuda3std3__45__cpo6cbeginE,@object
	.size		_ZN39_INTERNAL_0431e551_4_k_cu_1a6467ce_39724cuda3std3__45__cpo6cbeginE,(_ZN39_INTERNAL_0431e551_4_k_cu_1a6467ce_39724cuda3std3__48in_placeE - _ZN39_INTERNAL_0431e551_4_k_cu_1a6467ce_39724cuda3std3__45__cpo6cbeginE)
_ZN39_INTERNAL_0431e551_4_k_cu_1a6467ce_39724cuda3std3__45__cpo6cbeginE:
	.zero		1
	.type		_ZN39_INTERNAL_0431e551_4_k_cu_1a6467ce_39724cuda3std3__48in_placeE,@object
	.size		_ZN39_INTERNAL_0431e551_4_k_cu_1a6467ce_39724cuda3std3__48in_placeE,(_ZN39_INTERNAL_0431e551_4_k_cu_1a6467ce_39724cuda3std6ranges3__45__cpo9iter_moveE - _ZN39_INTERNAL_0431e551_4_k_cu_1a6467ce_39724cuda3std3__48in_placeE)
_ZN39_INTERNAL_0431e551_4_k_cu_1a6467ce_39724cuda3std3__48in_placeE:
	.zero		1
	.type		_ZN39_INTERNAL_0431e551_4_k_cu_1a6467ce_39724cuda3std6ranges3__45__cpo9iter_moveE,@object
	.size		_ZN39_INTERNAL_0431e551_4_k_cu_1a6467ce_39724cuda3std6ranges3__45__cpo9iter_moveE,(_ZN39_INTERNAL_0431e551_4_k_cu_1a6467ce_39724cuda3std3__45__cpo5beginE - _ZN39_INTERNAL_0431e551_4_k_cu_1a6467ce_39724cuda3std6ranges3__45__cpo9iter_moveE)
_ZN39_INTERNAL_0431e551_4_k_cu_1a6467ce_39724cuda3std6ranges3__45__cpo9iter_moveE:
	.zero		1
	.type		_ZN39_INTERNAL_0431e551_4_k_cu_1a6467ce_39724cuda3std3__45__cpo5beginE,@object
	.size		_ZN39_INTERNAL_0431e551_4_k_cu_1a6467ce_39724cuda3std3__45__cpo5beginE,(_ZN39_INTERNAL_0431e551_4_k_cu_1a6467ce_39724cuda3std3__441_GLOBAL__N__0431e551_4_k_cu_1a6467ce_39726ignoreE - _ZN39_INTERNAL_0431e551_4_k_cu_1a6467ce_39724cuda3std3__45__cpo5beginE)
_ZN39_INTERNAL_0431e551_4_k_cu_1a6467ce_39724cuda3std3__45__cpo5beginE:
	.zero		1
	.type		_ZN39_INTERNAL_0431e551_4_k_cu_1a6467ce_39724cuda3std3__441_GLOBAL__N__0431e551_4_k_cu_1a6467ce_39726ignoreE,@object
	.size		_ZN39_INTERNAL_0431e551_4_k_cu_1a6467ce_39724cuda3std3__441_GLOBAL__N__0431e551_4_k_cu_1a6467ce_39726ignoreE,(_ZN39_INTERNAL_0431e551_4_k_cu_1a6467ce_39724cute7productE - _ZN39_INTERNAL_0431e551_4_k_cu_1a6467ce_39724cuda3std3__441_GLOBAL__N__0431e551_4_k_cu_1a6467ce_39726ignoreE)
_ZN39_INTERNAL_0431e551_4_k_cu_1a6467ce_39724cuda3std3__441_GLOBAL__N__0431e551_4_k_cu_1a6467ce_39726ignoreE:
	.zero		1
	.type		_ZN39_INTERNAL_0431e551_4_k_cu_1a6467ce_39724cute7productE,@object
	.size		_ZN39_INTERNAL_0431e551_4_k_cu_1a6467ce_39724cute7productE,(_ZN39_INTERNAL_0431e551_4_k_cu_1a6467ce_39724cuda3std3__45__cpo3endE - _ZN39_INTERNAL_0431e551_4_k_cu_1a6467ce_39724cute7productE)
_ZN39_INTERNAL_0431e551_4_k_cu_1a6467ce_39724cute7productE:
	.zero		1
	.type		_ZN39_INTERNAL_0431e551_4_k_cu_1a6467ce_39724cuda3std3__45__cpo3endE,@object
	.size		_ZN39_INTERNAL_0431e551_4_k_cu_1a6467ce_39724cuda3std3__45__cpo3endE,(_ZN39_INTERNAL_0431e551_4_k_cu_1a6467ce_39724cuda3std3__419piecewise_constructE - _ZN39_INTERNAL_0431e551_4_k_cu_1a6467ce_39724cuda3std3__45__cpo3endE)
_ZN39_INTERNAL_0431e551_4_k_cu_1a6467ce_39724cuda3std3__45__cpo3endE:
	.zero		1
	.type		_ZN39_INTERNAL_0431e551_4_k_cu_1a6467ce_39724cuda3std3__419piecewise_constructE,@object
	.size		_ZN39_INTERNAL_0431e551_4_k_cu_1a6467ce_39724cuda3std3__419piecewise_constructE,(_ZN39_INTERNAL_0431e551_4_k_cu_1a6467ce_39724cuda3std3__45__cpo4cendE - _ZN39_INTERNAL_0431e551_4_k_cu_1a6467ce_39724cuda3std3__419piecewise_constructE)
_ZN39_INTERNAL_0431e551_4_k_cu_1a6467ce_39724cuda3std3__419piecewise_constructE:
	.zero		1
	.type		_ZN39_INTERNAL_0431e551_4_k_cu_1a6467ce_39724cuda3std3__45__cpo4cendE,@object
	.size		_ZN39_INTERNAL_0431e551_4_k_cu_1a6467ce_39724cuda3std3__45__cpo4cendE,(_ZN39_INTERNAL_0431e551_4_k_cu_1a6467ce_39724cuda3std6ranges3__45__cpo4swapE - _ZN39_INTERNAL_0431e551_4_k_cu_1a6467ce_39724cuda3std3__45__cpo4cendE)
_ZN39_INTERNAL_0431e551_4_k_cu_1a6467ce_39724cuda3std3__45__cpo4cendE:
	.zero		1
	.type		_ZN39_INTERNAL_0431e551_4_k_cu_1a6467ce_39724cuda3std6ranges3__45__cpo4swapE,@object
	.size		_ZN39_INTERNAL_0431e551_4_k_cu_1a6467ce_39724cuda3std6ranges3__45__cpo4swapE,(.L_7 - _ZN39_INTERNAL_0431e551_4_k_cu_1a6467ce_39724cuda3std6ranges3__45__cpo4swapE)
_ZN39_INTERNAL_0431e551_4_k_cu_1a6467ce_39724cuda3std6ranges3__45__cpo4swapE:
	.zero		1
.L_7:


//--------------------- .nv.constant0._ZN7cutlass13device_kernelINS_4gemm6kernel13GemmUniversalIN4cute5tupleIJiiiiEEENS1_10collective13CollectiveMmaINS1_37MainloopSm90TmaGmmaWarpSpecializedFP8ILi5ENS5_IJNS4_1CILi2EEESB_NSA_ILi1EEEEEENS1_32KernelTmaWarpSpecializedPingpongEEENS5_IJNSA_ILi64EEESG_SG_EEENS_12float_e4m3_tENS5_IJlSC_lEEESI_SJ_NS4_8TiledMMAINS4_8MMA_AtomIJNS4_4SM904GMMA30MMA_64x64x32_F32E4M3E4M3_SS_TNILNSN_7ScaleInE1ELSP_1EEEEEENS4_6LayoutINS5_IJSC_SC_SC_EEENS5_IJNSA_ILi0EEESU_SU_EEEEENS5_IJNS4_10UnderscoreESX_SX_EEEEENS4_23SM90_TMA_LOAD_MULTICASTENS4_14ComposedLayoutINS4_7SwizzleILi2ELi4ELi3EEENS4_18smem_ptr_flag_bitsILi8EEENSS_INS5_IJNSA_ILi8EEESG_EEENS5_IJSG_SC_EEEEEEEvNS4_8identityES10_S1A_vS1B_EENS_8epilogue10collective6detail29Sm90TmaWarpSpecializedAdapterINS1E_15DefaultEpilogueISI_SJ_SJ_NS1D_6thread17LinearCombinationISI_Li1EffLNS1I_9ScaleType4KindE0ELNS_15FloatRoundStyleE2ESI_EENS1_15EpilogueDefaultEEEEEvvEEEEvNT_6ParamsE --------------------------
	.section	.nv.constant0._ZN7cutlass13device_kernelINS_4gemm6kernel13GemmUniversalIN4cute5tupleIJiiiiEEENS1_10collective13CollectiveMmaINS1_37MainloopSm90TmaGmmaWarpSpecializedFP8ILi5ENS5_IJNS4_1CILi2EEESB_NSA_ILi1EEEEEENS1_32KernelTmaWarpSpecializedPingpongEEENS5_IJNSA_ILi64EEESG_SG_EEENS_12float_e4m3_tENS5_IJlSC_lEEESI_SJ_NS4_8TiledMMAINS4_8MMA_AtomIJNS4_4SM904GMMA30MMA_64x64x32_F32E4M3E4M3_SS_TNILNSN_7ScaleInE1ELSP_1EEEEEENS4_6LayoutINS5_IJSC_SC_SC_EEENS5_IJNSA_ILi0EEESU_SU_EEEEENS5_IJNS4_10UnderscoreESX_SX_EEEEENS4_23SM90_TMA_LOAD_MULTICASTENS4_14ComposedLayoutINS4_7SwizzleILi2ELi4ELi3EEENS4_18smem_ptr_flag_bitsILi8EEENSS_INS5_IJNSA_ILi8EEESG_EEENS5_IJSG_SC_EEEEEEEvNS4_8identityES10_S1A_vS1B_EENS_8epilogue10collective6detail29Sm90TmaWarpSpecializedAdapterINS1E_15DefaultEpilogueISI_SJ_SJ_NS1D_6thread17LinearCombinationISI_Li1EffLNS1I_9ScaleType4KindE0ELNS_15FloatRoundStyleE2ESI_EENS1_15EpilogueDefaultEEEEEvvEEEEvNT_6ParamsE,"a",@progbits
	.sectionflags	@""
	.align	4
.nv.constant0._ZN7cutlass13device_kernelINS_4gemm6kernel13GemmUniversalIN4cute5tupleIJiiiiEEENS1_10collective13CollectiveMmaINS1_37MainloopSm90TmaGmmaWarpSpecializedFP8ILi5ENS5_IJNS4_1CILi2EEESB_NSA_ILi1EEEEEENS1_32KernelTmaWarpSpecializedPingpongEEENS5_IJNSA_ILi64EEESG_SG_EEENS_12float_e4m3_tENS5_IJlSC_lEEESI_SJ_NS4_8TiledMMAINS4_8MMA_AtomIJNS4_4SM904GMMA30MMA_64x64x32_F32E4M3E4M3_SS_TNILNSN_7ScaleInE1ELSP_1EEEEEENS4_6LayoutINS5_IJSC_SC_SC_EEENS5_IJNSA_ILi0EEESU_SU_EEEEENS5_IJNS4_10UnderscoreESX_SX_EEEEENS4_23SM90_TMA_LOAD_MULTICASTENS4_14ComposedLayoutINS4_7SwizzleILi2ELi4ELi3EEENS4_18smem_ptr_flag_bitsILi8EEENSS_INS5_IJNSA_ILi8EEESG_EEENS5_IJSG_SC_EEEEEEEvNS4_8identityES10_S1A_vS1B_EENS_8epilogue10collective6detail29Sm90TmaWarpSpecializedAdapterINS1E_15DefaultEpilogueISI_SJ_SJ_NS1D_6thread17LinearCombinationISI_Li1EffLNS1I_9ScaleType4KindE0ELNS_15FloatRoundStyleE2ESI_EENS1_15EpilogueDefaultEEEEEvvEEEEvNT_6ParamsE:
	.zero		1664


//--------------------- SYMBOLS --------------------------

	.type		.nv.reservedSmem.offset0,@object
	.size		.nv.reservedSmem.offset0,0x4
